//
// Generated by NVIDIA NVVM Compiler
//
// Compiler Build ID: CL-36424714
// Cuda compilation tools, release 13.0, V13.0.88
// Based on NVVM 20.0.0
//

.version 9.0
.target sm_100
.address_size 64

	// .globl	_Z22distribucionParticulasPfS_S_S_iP17curandStateXORWOWffi
.global .align 4 .b8 precalc_xorwow_matrix[102400];
.global .align 4 .b8 precalc_xorwow_offset_matrix[102400];
.global .align 4 .b8 mrg32k3aM1[2304];
.global .align 4 .b8 mrg32k3aM2[2304];
.global .align 4 .b8 mrg32k3aM1SubSeq[2016];
.global .align 4 .b8 mrg32k3aM2SubSeq[2016];
.global .align 4 .b8 mrg32k3aM1Seq[2304];
.global .align 4 .b8 mrg32k3aM2Seq[2304];
.const .align 8 .b8 __cr_lgamma_table[72];

.visible .entry _Z22distribucionParticulasPfS_S_S_iP17curandStateXORWOWffi(
	.param .u64 .ptr .align 1 _Z22distribucionParticulasPfS_S_S_iP17curandStateXORWOWffi_param_0,
	.param .u64 .ptr .align 1 _Z22distribucionParticulasPfS_S_S_iP17curandStateXORWOWffi_param_1,
	.param .u64 .ptr .align 1 _Z22distribucionParticulasPfS_S_S_iP17curandStateXORWOWffi_param_2,
	.param .u64 .ptr .align 1 _Z22distribucionParticulasPfS_S_S_iP17curandStateXORWOWffi_param_3,
	.param .u32 _Z22distribucionParticulasPfS_S_S_iP17curandStateXORWOWffi_param_4,
	.param .u64 .ptr .align 1 _Z22distribucionParticulasPfS_S_S_iP17curandStateXORWOWffi_param_5,
	.param .f32 _Z22distribucionParticulasPfS_S_S_iP17curandStateXORWOWffi_param_6,
	.param .f32 _Z22distribucionParticulasPfS_S_S_iP17curandStateXORWOWffi_param_7,
	.param .u32 _Z22distribucionParticulasPfS_S_S_iP17curandStateXORWOWffi_param_8
)
{
	.reg .pred 	%p<20>;
	.reg .b32 	%r<183>;
	.reg .b32 	%f<41>;
	.reg .b64 	%rd<22>;
	.reg .b64 	%fd<138>;

	ld.param.u64 	%rd2, [_Z22distribucionParticulasPfS_S_S_iP17curandStateXORWOWffi_param_0];
	ld.param.u64 	%rd3, [_Z22distribucionParticulasPfS_S_S_iP17curandStateXORWOWffi_param_1];
	ld.param.u64 	%rd4, [_Z22distribucionParticulasPfS_S_S_iP17curandStateXORWOWffi_param_2];
	ld.param.u64 	%rd5, [_Z22distribucionParticulasPfS_S_S_iP17curandStateXORWOWffi_param_3];
	ld.param.u32 	%r54, [_Z22distribucionParticulasPfS_S_S_iP17curandStateXORWOWffi_param_4];
	ld.param.u64 	%rd7, [_Z22distribucionParticulasPfS_S_S_iP17curandStateXORWOWffi_param_5];
	ld.param.f32 	%f13, [_Z22distribucionParticulasPfS_S_S_iP17curandStateXORWOWffi_param_6];
	ld.param.f32 	%f14, [_Z22distribucionParticulasPfS_S_S_iP17curandStateXORWOWffi_param_7];
	cvta.to.global.u64 	%rd8, %rd7;
	mov.u32 	%r55, %ctaid.x;
	mov.u32 	%r56, %ntid.x;
	mov.u32 	%r57, %tid.x;
	mad.lo.s32 	%r1, %r55, %r56, %r57;
	// begin inline asm
	mov.u64 	%rd6, %clock64;
	// end inline asm
	cvt.u32.u64 	%r58, %rd6;
	mul.lo.s32 	%r59, %r1, %r58;
	mul.wide.s32 	%rd9, %r1, 48;
	add.s64 	%rd1, %rd8, %rd9;
	xor.b32  	%r60, %r59, -1429050551;
	mul.lo.s32 	%r61, %r60, 1099087573;
	setp.gt.s32 	%p1, %r59, -1;
	selp.b32 	%r62, -644748465, -1947113066, %p1;
	add.s32 	%r63, %r62, %r61;
	add.s32 	%r2, %r63, 6615241;
	add.s32 	%r3, %r61, 123456789;
	st.global.v2.u32 	[%rd1], {%r2, %r3};
	xor.b32  	%r4, %r61, 362436069;
	add.s32 	%r5, %r62, 521288629;
	st.global.v2.u32 	[%rd1+8], {%r4, %r5};
	xor.b32  	%r6, %r62, 88675123;
	add.s32 	%r7, %r61, 5783321;
	st.global.v2.u32 	[%rd1+16], {%r6, %r7};
	mov.b32 	%r64, 0;
	st.global.v2.u32 	[%rd1+24], {%r64, %r64};
	st.global.u32 	[%rd1+32], %r64;
	mov.b64 	%rd10, 0;
	st.global.u64 	[%rd1+40], %rd10;
	setp.ge.s32 	%p2, %r1, %r54;
	@%p2 bra 	$L__BB0_22;
	cvta.to.global.u64 	%rd11, %rd2;
	cvta.to.global.u64 	%rd12, %rd3;
	shr.u32 	%r65, %r3, 2;
	xor.b32  	%r66, %r65, %r3;
	st.global.v2.u32 	[%rd1+8], {%r5, %r6};
	shl.b32 	%r67, %r7, 4;
	shl.b32 	%r68, %r66, 1;
	xor.b32  	%r69, %r68, %r67;
	xor.b32  	%r70, %r69, %r66;
	xor.b32  	%r71, %r70, %r7;
	st.global.v2.u32 	[%rd1+16], {%r7, %r71};
	add.s32 	%r72, %r2, 362437;
	st.global.v2.u32 	[%rd1], {%r72, %r4};
	add.s32 	%r73, %r71, %r72;
	cvt.rn.f32.u32 	%f15, %r73;
	fma.rn.f32 	%f16, %f15, 0f2F800000, 0f2F000000;
	mul.f32 	%f17, %f14, %f16;
	mul.wide.s32 	%rd13, %r1, 4;
	add.s64 	%rd14, %rd11, %rd13;
	st.global.f32 	[%rd14], %f17;
	ld.global.v2.u32 	{%r74, %r75}, [%rd1];
	shr.u32 	%r76, %r75, 2;
	xor.b32  	%r77, %r76, %r75;
	ld.global.v2.u32 	{%r78, %r79}, [%rd1+8];
	ld.global.v2.u32 	{%r80, %r81}, [%rd1+16];
	st.global.v2.u32 	[%rd1+8], {%r79, %r80};
	shl.b32 	%r82, %r81, 4;
	shl.b32 	%r83, %r77, 1;
	xor.b32  	%r84, %r83, %r82;
	xor.b32  	%r85, %r84, %r77;
	xor.b32  	%r86, %r85, %r81;
	st.global.v2.u32 	[%rd1+16], {%r81, %r86};
	add.s32 	%r87, %r74, 362437;
	st.global.v2.u32 	[%rd1], {%r87, %r78};
	add.s32 	%r88, %r86, %r87;
	cvt.rn.f32.u32 	%f18, %r88;
	fma.rn.f32 	%f19, %f18, 0f2F800000, 0f2F000000;
	mul.f32 	%f20, %f14, %f19;
	add.s64 	%rd15, %rd12, %rd13;
	st.global.f32 	[%rd15], %f20;
	ld.global.v2.u32 	{%r89, %r90}, [%rd1];
	shr.u32 	%r91, %r90, 2;
	xor.b32  	%r92, %r91, %r90;
	ld.global.v2.u32 	{%r175, %r174}, [%rd1+8];
	ld.global.v2.u32 	{%r173, %r172}, [%rd1+16];
	st.global.v2.u32 	[%rd1+8], {%r174, %r173};
	shl.b32 	%r93, %r172, 4;
	shl.b32 	%r94, %r92, 1;
	xor.b32  	%r95, %r94, %r93;
	xor.b32  	%r96, %r95, %r92;
	xor.b32  	%r171, %r96, %r172;
	st.global.v2.u32 	[%rd1+16], {%r172, %r171};
	add.s32 	%r170, %r89, 362437;
	st.global.v2.u32 	[%rd1], {%r170, %r175};
	cvt.f64.f32 	%fd26, %f13;
	mul.f64 	%fd27, %fd26, 0dC000000000000000;
	mul.f64 	%fd1, %fd27, %fd26;
	fma.rn.f64 	%fd28, %fd1, 0d3FF71547652B82FE, 0d4338000000000000;
	{
	.reg .b32 %temp; 
	mov.b64 	{%r14, %temp}, %fd28;
	}
	mov.f64 	%fd29, 0dC338000000000000;
	add.rn.f64 	%fd30, %fd28, %fd29;
	fma.rn.f64 	%fd31, %fd30, 0dBFE62E42FEFA39EF, %fd1;
	fma.rn.f64 	%fd32, %fd30, 0dBC7ABC9E3B39803F, %fd31;
	fma.rn.f64 	%fd33, %fd32, 0d3E5ADE1569CE2BDF, 0d3E928AF3FCA213EA;
	fma.rn.f64 	%fd34, %fd33, %fd32, 0d3EC71DEE62401315;
	fma.rn.f64 	%fd35, %fd34, %fd32, 0d3EFA01997C89EB71;
	fma.rn.f64 	%fd36, %fd35, %fd32, 0d3F2A01A014761F65;
	fma.rn.f64 	%fd37, %fd36, %fd32, 0d3F56C16C1852B7AF;
	fma.rn.f64 	%fd38, %fd37, %fd32, 0d3F81111111122322;
	fma.rn.f64 	%fd39, %fd38, %fd32, 0d3FA55555555502A1;
	fma.rn.f64 	%fd40, %fd39, %fd32, 0d3FC5555555555511;
	fma.rn.f64 	%fd41, %fd40, %fd32, 0d3FE000000000000B;
	fma.rn.f64 	%fd42, %fd41, %fd32, 0d3FF0000000000000;
	fma.rn.f64 	%fd43, %fd42, %fd32, 0d3FF0000000000000;
	{
	.reg .b32 %temp; 
	mov.b64 	{%r15, %temp}, %fd43;
	}
	{
	.reg .b32 %temp; 
	mov.b64 	{%temp, %r16}, %fd43;
	}
	shl.b32 	%r97, %r14, 20;
	add.s32 	%r98, %r97, %r16;
	mov.b64 	%fd133, {%r15, %r98};
	{
	.reg .b32 %temp; 
	mov.b64 	{%temp, %r99}, %fd1;
	}
	mov.b32 	%f21, %r99;
	abs.f32 	%f1, %f21;
	setp.lt.f32 	%p3, %f1, 0f4086232B;
	@%p3 bra 	$L__BB0_4;
	setp.lt.f64 	%p4, %fd1, 0d0000000000000000;
	add.f64 	%fd44, %fd1, 0d7FF0000000000000;
	selp.f64 	%fd133, 0d0000000000000000, %fd44, %p4;
	setp.geu.f32 	%p5, %f1, 0f40874800;
	@%p5 bra 	$L__BB0_4;
	shr.u32 	%r100, %r14, 31;
	add.s32 	%r101, %r14, %r100;
	shr.s32 	%r102, %r101, 1;
	shl.b32 	%r103, %r102, 20;
	add.s32 	%r104, %r16, %r103;
	mov.b64 	%fd45, {%r15, %r104};
	sub.s32 	%r105, %r14, %r102;
	shl.b32 	%r106, %r105, 20;
	add.s32 	%r107, %r106, 1072693248;
	mov.b32 	%r108, 0;
	mov.b64 	%fd46, {%r108, %r107};
	mul.f64 	%fd133, %fd46, %fd45;
$L__BB0_4:
	add.f64 	%fd47, %fd133, 0d3FF0000000000000;
	mul.f64 	%fd48, %fd47, 0d3FE0000000000000;
	cvt.rn.f32.f64 	%f2, %fd48;
	mul.f32 	%f3, %f13, 0fC0A00000;
	mul.f32 	%f22, %f13, 0f40A00000;
	sub.f32 	%f4, %f22, %f3;
	add.s32 	%r176, %r171, %r170;
$L__BB0_5:
	mov.u32 	%r22, %r174;
	mov.u32 	%r174, %r173;
	mov.u32 	%r173, %r172;
	mov.u32 	%r172, %r171;
	cvt.rn.f32.u32 	%f23, %r176;
	fma.rn.f32 	%f5, %f23, 0f2F800000, 0f2F000000;
	fma.rn.f32 	%f6, %f4, %f5, %f3;
	sub.f32 	%f24, %f6, %f13;
	mul.f32 	%f25, %f24, %f24;
	cvt.f64.f32 	%fd49, %f25;
	mul.f64 	%fd6, %fd49, 0dBFE0000000000000;
	fma.rn.f64 	%fd50, %fd6, 0d3FF71547652B82FE, 0d4338000000000000;
	{
	.reg .b32 %temp; 
	mov.b64 	{%r25, %temp}, %fd50;
	}
	mov.f64 	%fd51, 0dC338000000000000;
	add.rn.f64 	%fd52, %fd50, %fd51;
	fma.rn.f64 	%fd53, %fd52, 0dBFE62E42FEFA39EF, %fd6;
	fma.rn.f64 	%fd54, %fd52, 0dBC7ABC9E3B39803F, %fd53;
	fma.rn.f64 	%fd55, %fd54, 0d3E5ADE1569CE2BDF, 0d3E928AF3FCA213EA;
	fma.rn.f64 	%fd56, %fd55, %fd54, 0d3EC71DEE62401315;
	fma.rn.f64 	%fd57, %fd56, %fd54, 0d3EFA01997C89EB71;
	fma.rn.f64 	%fd58, %fd57, %fd54, 0d3F2A01A014761F65;
	fma.rn.f64 	%fd59, %fd58, %fd54, 0d3F56C16C1852B7AF;
	fma.rn.f64 	%fd60, %fd59, %fd54, 0d3F81111111122322;
	fma.rn.f64 	%fd61, %fd60, %fd54, 0d3FA55555555502A1;
	fma.rn.f64 	%fd62, %fd61, %fd54, 0d3FC5555555555511;
	fma.rn.f64 	%fd63, %fd62, %fd54, 0d3FE000000000000B;
	fma.rn.f64 	%fd64, %fd63, %fd54, 0d3FF0000000000000;
	fma.rn.f64 	%fd65, %fd64, %fd54, 0d3FF0000000000000;
	{
	.reg .b32 %temp; 
	mov.b64 	{%r26, %temp}, %fd65;
	}
	{
	.reg .b32 %temp; 
	mov.b64 	{%temp, %r27}, %fd65;
	}
	shl.b32 	%r109, %r25, 20;
	add.s32 	%r110, %r109, %r27;
	mov.b64 	%fd134, {%r26, %r110};
	{
	.reg .b32 %temp; 
	mov.b64 	{%temp, %r111}, %fd6;
	}
	mov.b32 	%f26, %r111;
	abs.f32 	%f7, %f26;
	setp.lt.f32 	%p6, %f7, 0f4086232B;
	@%p6 bra 	$L__BB0_8;
	setp.lt.f64 	%p7, %fd6, 0d0000000000000000;
	add.f64 	%fd66, %fd6, 0d7FF0000000000000;
	selp.f64 	%fd134, 0d0000000000000000, %fd66, %p7;
	setp.geu.f32 	%p8, %f7, 0f40874800;
	@%p8 bra 	$L__BB0_8;
	shr.u32 	%r112, %r25, 31;
	add.s32 	%r113, %r25, %r112;
	shr.s32 	%r114, %r113, 1;
	shl.b32 	%r115, %r114, 20;
	add.s32 	%r116, %r27, %r115;
	mov.b64 	%fd67, {%r26, %r116};
	sub.s32 	%r117, %r25, %r114;
	shl.b32 	%r118, %r117, 20;
	add.s32 	%r119, %r118, 1072693248;
	mov.b32 	%r120, 0;
	mov.b64 	%fd68, {%r120, %r119};
	mul.f64 	%fd134, %fd68, %fd67;
$L__BB0_8:
	add.f32 	%f27, %f13, %f6;
	mul.f32 	%f28, %f27, %f27;
	cvt.f64.f32 	%fd69, %f28;
	mul.f64 	%fd11, %fd69, 0dBFE0000000000000;
	fma.rn.f64 	%fd70, %fd11, 0d3FF71547652B82FE, 0d4338000000000000;
	{
	.reg .b32 %temp; 
	mov.b64 	{%r28, %temp}, %fd70;
	}
	mov.f64 	%fd71, 0dC338000000000000;
	add.rn.f64 	%fd72, %fd70, %fd71;
	fma.rn.f64 	%fd73, %fd72, 0dBFE62E42FEFA39EF, %fd11;
	fma.rn.f64 	%fd74, %fd72, 0dBC7ABC9E3B39803F, %fd73;
	fma.rn.f64 	%fd75, %fd74, 0d3E5ADE1569CE2BDF, 0d3E928AF3FCA213EA;
	fma.rn.f64 	%fd76, %fd75, %fd74, 0d3EC71DEE62401315;
	fma.rn.f64 	%fd77, %fd76, %fd74, 0d3EFA01997C89EB71;
	fma.rn.f64 	%fd78, %fd77, %fd74, 0d3F2A01A014761F65;
	fma.rn.f64 	%fd79, %fd78, %fd74, 0d3F56C16C1852B7AF;
	fma.rn.f64 	%fd80, %fd79, %fd74, 0d3F81111111122322;
	fma.rn.f64 	%fd81, %fd80, %fd74, 0d3FA55555555502A1;
	fma.rn.f64 	%fd82, %fd81, %fd74, 0d3FC5555555555511;
	fma.rn.f64 	%fd83, %fd82, %fd74, 0d3FE000000000000B;
	fma.rn.f64 	%fd84, %fd83, %fd74, 0d3FF0000000000000;
	fma.rn.f64 	%fd85, %fd84, %fd74, 0d3FF0000000000000;
	{
	.reg .b32 %temp; 
	mov.b64 	{%r29, %temp}, %fd85;
	}
	{
	.reg .b32 %temp; 
	mov.b64 	{%temp, %r30}, %fd85;
	}
	shl.b32 	%r121, %r28, 20;
	add.s32 	%r122, %r121, %r30;
	mov.b64 	%fd135, {%r29, %r122};
	{
	.reg .b32 %temp; 
	mov.b64 	{%temp, %r123}, %fd11;
	}
	mov.b32 	%f29, %r123;
	abs.f32 	%f8, %f29;
	setp.lt.f32 	%p9, %f8, 0f4086232B;
	@%p9 bra 	$L__BB0_11;
	setp.lt.f64 	%p10, %fd11, 0d0000000000000000;
	add.f64 	%fd86, %fd11, 0d7FF0000000000000;
	selp.f64 	%fd135, 0d0000000000000000, %fd86, %p10;
	setp.geu.f32 	%p11, %f8, 0f40874800;
	@%p11 bra 	$L__BB0_11;
	shr.u32 	%r124, %r28, 31;
	add.s32 	%r125, %r28, %r124;
	shr.s32 	%r126, %r125, 1;
	shl.b32 	%r127, %r126, 20;
	add.s32 	%r128, %r30, %r127;
	mov.b64 	%fd87, {%r29, %r128};
	sub.s32 	%r129, %r28, %r126;
	shl.b32 	%r130, %r129, 20;
	add.s32 	%r131, %r130, 1072693248;
	mov.b32 	%r132, 0;
	mov.b64 	%fd88, {%r132, %r131};
	mul.f64 	%fd135, %fd88, %fd87;
$L__BB0_11:
	add.f64 	%fd89, %fd134, %fd135;
	mul.f64 	%fd90, %fd89, 0d3FE0000000000000;
	cvt.rn.f32.f64 	%f30, %fd90;
	mul.f32 	%f31, %f5, %f2;
	setp.leu.f32 	%p12, %f31, %f30;
	@%p12 bra 	$L__BB0_13;
	shr.u32 	%r164, %r175, 2;
	xor.b32  	%r165, %r164, %r175;
	st.global.v2.u32 	[%rd1+8], {%r174, %r173};
	shl.b32 	%r166, %r172, 4;
	shl.b32 	%r167, %r165, 1;
	xor.b32  	%r168, %r167, %r166;
	xor.b32  	%r169, %r168, %r165;
	xor.b32  	%r171, %r169, %r172;
	st.global.v2.u32 	[%rd1+16], {%r172, %r171};
	add.s32 	%r170, %r170, 362437;
	st.global.v2.u32 	[%rd1], {%r170, %r22};
	add.s32 	%r176, %r171, %r170;
	mov.u32 	%r175, %r22;
	bra.uni 	$L__BB0_5;
$L__BB0_13:
	cvta.to.global.u64 	%rd16, %rd4;
	add.s64 	%rd18, %rd16, %rd13;
	st.global.f32 	[%rd18], %f6;
	ld.global.v2.u32 	{%r177, %r182}, [%rd1];
	ld.global.v2.u32 	{%r181, %r180}, [%rd1+8];
	ld.global.v2.u32 	{%r179, %r178}, [%rd1+16];
$L__BB0_14:
	mov.u32 	%r45, %r182;
	mov.u32 	%r182, %r181;
	mov.u32 	%r181, %r180;
	mov.u32 	%r180, %r179;
	mov.u32 	%r179, %r178;
	shr.u32 	%r133, %r45, 2;
	xor.b32  	%r134, %r133, %r45;
	shl.b32 	%r135, %r179, 4;
	shl.b32 	%r136, %r134, 1;
	xor.b32  	%r137, %r136, %r135;
	xor.b32  	%r138, %r137, %r134;
	xor.b32  	%r178, %r138, %r179;
	add.s32 	%r177, %r177, 362437;
	add.s32 	%r139, %r178, %r177;
	cvt.rn.f32.u32 	%f32, %r139;
	fma.rn.f32 	%f9, %f32, 0f2F800000, 0f2F000000;
	fma.rn.f32 	%f10, %f4, %f9, %f3;
	sub.f32 	%f33, %f10, %f13;
	mul.f32 	%f34, %f33, %f33;
	cvt.f64.f32 	%fd91, %f34;
	mul.f64 	%fd16, %fd91, 0dBFE0000000000000;
	fma.rn.f64 	%fd92, %fd16, 0d3FF71547652B82FE, 0d4338000000000000;
	{
	.reg .b32 %temp; 
	mov.b64 	{%r48, %temp}, %fd92;
	}
	mov.f64 	%fd93, 0dC338000000000000;
	add.rn.f64 	%fd94, %fd92, %fd93;
	fma.rn.f64 	%fd95, %fd94, 0dBFE62E42FEFA39EF, %fd16;
	fma.rn.f64 	%fd96, %fd94, 0dBC7ABC9E3B39803F, %fd95;
	fma.rn.f64 	%fd97, %fd96, 0d3E5ADE1569CE2BDF, 0d3E928AF3FCA213EA;
	fma.rn.f64 	%fd98, %fd97, %fd96, 0d3EC71DEE62401315;
	fma.rn.f64 	%fd99, %fd98, %fd96, 0d3EFA01997C89EB71;
	fma.rn.f64 	%fd100, %fd99, %fd96, 0d3F2A01A014761F65;
	fma.rn.f64 	%fd101, %fd100, %fd96, 0d3F56C16C1852B7AF;
	fma.rn.f64 	%fd102, %fd101, %fd96, 0d3F81111111122322;
	fma.rn.f64 	%fd103, %fd102, %fd96, 0d3FA55555555502A1;
	fma.rn.f64 	%fd104, %fd103, %fd96, 0d3FC5555555555511;
	fma.rn.f64 	%fd105, %fd104, %fd96, 0d3FE000000000000B;
	fma.rn.f64 	%fd106, %fd105, %fd96, 0d3FF0000000000000;
	fma.rn.f64 	%fd107, %fd106, %fd96, 0d3FF0000000000000;
	{
	.reg .b32 %temp; 
	mov.b64 	{%r49, %temp}, %fd107;
	}
	{
	.reg .b32 %temp; 
	mov.b64 	{%temp, %r50}, %fd107;
	}
	shl.b32 	%r140, %r48, 20;
	add.s32 	%r141, %r140, %r50;
	mov.b64 	%fd136, {%r49, %r141};
	{
	.reg .b32 %temp; 
	mov.b64 	{%temp, %r142}, %fd16;
	}
	mov.b32 	%f35, %r142;
	abs.f32 	%f11, %f35;
	setp.lt.f32 	%p13, %f11, 0f4086232B;
	@%p13 bra 	$L__BB0_17;
	setp.lt.f64 	%p14, %fd16, 0d0000000000000000;
	add.f64 	%fd108, %fd16, 0d7FF0000000000000;
	selp.f64 	%fd136, 0d0000000000000000, %fd108, %p14;
	setp.geu.f32 	%p15, %f11, 0f40874800;
	@%p15 bra 	$L__BB0_17;
	shr.u32 	%r143, %r48, 31;
	add.s32 	%r144, %r48, %r143;
	shr.s32 	%r145, %r144, 1;
	shl.b32 	%r146, %r145, 20;
	add.s32 	%r147, %r50, %r146;
	mov.b64 	%fd109, {%r49, %r147};
	sub.s32 	%r148, %r48, %r145;
	shl.b32 	%r149, %r148, 20;
	add.s32 	%r150, %r149, 1072693248;
	mov.b32 	%r151, 0;
	mov.b64 	%fd110, {%r151, %r150};
	mul.f64 	%fd136, %fd110, %fd109;
$L__BB0_17:
	add.f32 	%f36, %f13, %f10;
	mul.f32 	%f37, %f36, %f36;
	cvt.f64.f32 	%fd111, %f37;
	mul.f64 	%fd21, %fd111, 0dBFE0000000000000;
	fma.rn.f64 	%fd112, %fd21, 0d3FF71547652B82FE, 0d4338000000000000;
	{
	.reg .b32 %temp; 
	mov.b64 	{%r51, %temp}, %fd112;
	}
	mov.f64 	%fd113, 0dC338000000000000;
	add.rn.f64 	%fd114, %fd112, %fd113;
	fma.rn.f64 	%fd115, %fd114, 0dBFE62E42FEFA39EF, %fd21;
	fma.rn.f64 	%fd116, %fd114, 0dBC7ABC9E3B39803F, %fd115;
	fma.rn.f64 	%fd117, %fd116, 0d3E5ADE1569CE2BDF, 0d3E928AF3FCA213EA;
	fma.rn.f64 	%fd118, %fd117, %fd116, 0d3EC71DEE62401315;
	fma.rn.f64 	%fd119, %fd118, %fd116, 0d3EFA01997C89EB71;
	fma.rn.f64 	%fd120, %fd119, %fd116, 0d3F2A01A014761F65;
	fma.rn.f64 	%fd121, %fd120, %fd116, 0d3F56C16C1852B7AF;
	fma.rn.f64 	%fd122, %fd121, %fd116, 0d3F81111111122322;
	fma.rn.f64 	%fd123, %fd122, %fd116, 0d3FA55555555502A1;
	fma.rn.f64 	%fd124, %fd123, %fd116, 0d3FC5555555555511;
	fma.rn.f64 	%fd125, %fd124, %fd116, 0d3FE000000000000B;
	fma.rn.f64 	%fd126, %fd125, %fd116, 0d3FF0000000000000;
	fma.rn.f64 	%fd127, %fd126, %fd116, 0d3FF0000000000000;
	{
	.reg .b32 %temp; 
	mov.b64 	{%r52, %temp}, %fd127;
	}
	{
	.reg .b32 %temp; 
	mov.b64 	{%temp, %r53}, %fd127;
	}
	shl.b32 	%r152, %r51, 20;
	add.s32 	%r153, %r152, %r53;
	mov.b64 	%fd137, {%r52, %r153};
	{
	.reg .b32 %temp; 
	mov.b64 	{%temp, %r154}, %fd21;
	}
	mov.b32 	%f38, %r154;
	abs.f32 	%f12, %f38;
	setp.lt.f32 	%p16, %f12, 0f4086232B;
	@%p16 bra 	$L__BB0_20;
	setp.lt.f64 	%p17, %fd21, 0d0000000000000000;
	add.f64 	%fd128, %fd21, 0d7FF0000000000000;
	selp.f64 	%fd137, 0d0000000000000000, %fd128, %p17;
	setp.geu.f32 	%p18, %f12, 0f40874800;
	@%p18 bra 	$L__BB0_20;
	shr.u32 	%r155, %r51, 31;
	add.s32 	%r156, %r51, %r155;
	shr.s32 	%r157, %r156, 1;
	shl.b32 	%r158, %r157, 20;
	add.s32 	%r159, %r53, %r158;
	mov.b64 	%fd129, {%r52, %r159};
	sub.s32 	%r160, %r51, %r157;
	shl.b32 	%r161, %r160, 20;
	add.s32 	%r162, %r161, 1072693248;
	mov.b32 	%r163, 0;
	mov.b64 	%fd130, {%r163, %r162};
	mul.f64 	%fd137, %fd130, %fd129;
$L__BB0_20:
	add.f64 	%fd131, %fd136, %fd137;
	mul.f64 	%fd132, %fd131, 0d3FE0000000000000;
	cvt.rn.f32.f64 	%f39, %fd132;
	mul.f32 	%f40, %f9, %f2;
	setp.gt.f32 	%p19, %f40, %f39;
	@%p19 bra 	$L__BB0_14;
	st.global.v2.u32 	[%rd1+8], {%r181, %r180};
	st.global.v2.u32 	[%rd1+16], {%r179, %r178};
	st.global.v2.u32 	[%rd1], {%r177, %r182};
	cvta.to.global.u64 	%rd19, %rd5;
	add.s64 	%rd21, %rd19, %rd13;
	st.global.f32 	[%rd21], %f10;
$L__BB0_22:
	ret;

}
	// .globl	_Z22inicializacionDensidadPfi
.visible .entry _Z22inicializacionDensidadPfi(
	.param .u64 .ptr .align 1 _Z22inicializacionDensidadPfi_param_0,
	.param .u32 _Z22inicializacionDensidadPfi_param_1
)
{
	.reg .pred 	%p<2>;
	.reg .b32 	%r<8>;
	.reg .b64 	%rd<5>;

	ld.param.u64 	%rd1, [_Z22inicializacionDensidadPfi_param_0];
	ld.param.u32 	%r2, [_Z22inicializacionDensidadPfi_param_1];
	mov.u32 	%r3, %ctaid.x;
	mov.u32 	%r4, %ntid.x;
	mov.u32 	%r5, %tid.x;
	mad.lo.s32 	%r1, %r3, %r4, %r5;
	mul.lo.s32 	%r6, %r2, %r2;
	setp.ge.s32 	%p1, %r1, %r6;
	@%p1 bra 	$L__BB1_2;
	cvta.to.global.u64 	%rd2, %rd1;
	mul.wide.s32 	%rd3, %r1, 4;
	add.s64 	%rd4, %rd2, %rd3;
	mov.b32 	%r7, 0;
	st.global.u32 	[%rd4], %r7;
$L__BB1_2:
	ret;

}
	// .globl	_Z27inicializacionValoresRealesPfi
.visible .entry _Z27inicializacionValoresRealesPfi(
	.param .u64 .ptr .align 1 _Z27inicializacionValoresRealesPfi_param_0,
	.param .u32 _Z27inicializacionValoresRealesPfi_param_1
)
{
	.reg .pred 	%p<2>;
	.reg .b32 	%r<8>;
	.reg .b64 	%rd<5>;

	ld.param.u64 	%rd1, [_Z27inicializacionValoresRealesPfi_param_0];
	ld.param.u32 	%r2, [_Z27inicializacionValoresRealesPfi_param_1];
	mov.u32 	%r3, %ctaid.x;
	mov.u32 	%r4, %ntid.x;
	mov.u32 	%r5, %tid.x;
	mad.lo.s32 	%r1, %r3, %r4, %r5;
	mul.lo.s32 	%r6, %r2, %r2;
	setp.ge.s32 	%p1, %r1, %r6;
	@%p1 bra 	$L__BB2_2;
	cvta.to.global.u64 	%rd2, %rd1;
	mul.wide.s32 	%rd3, %r1, 4;
	add.s64 	%rd4, %rd2, %rd3;
	mov.b32 	%r7, 0;
	st.global.u32 	[%rd4], %r7;
$L__BB2_2:
	ret;

}
	// .globl	_Z35calculoDensidadInicializacionCeldasPfS_PiS0_S_iif
.visible .entry _Z35calculoDensidadInicializacionCeldasPfS_PiS0_S_iif(
	.param .u64 .ptr .align 1 _Z35calculoDensidadInicializacionCeldasPfS_PiS0_S_iif_param_0,
	.param .u64 .ptr .align 1 _Z35calculoDensidadInicializacionCeldasPfS_PiS0_S_iif_param_1,
	.param .u64 .ptr .align 1 _Z35calculoDensidadInicializacionCeldasPfS_PiS0_S_iif_param_2,
	.param .u64 .ptr .align 1 _Z35calculoDensidadInicializacionCeldasPfS_PiS0_S_iif_param_3,
	.param .u64 .ptr .align 1 _Z35calculoDensidadInicializacionCeldasPfS_PiS0_S_iif_param_4,
	.param .u32 _Z35calculoDensidadInicializacionCeldasPfS_PiS0_S_iif_param_5,
	.param .u32 _Z35calculoDensidadInicializacionCeldasPfS_PiS0_S_iif_param_6,
	.param .f32 _Z35calculoDensidadInicializacionCeldasPfS_PiS0_S_iif_param_7
)
{
	.reg .pred 	%p<2>;
	.reg .b32 	%r<10>;
	.reg .b32 	%f<12>;
	.reg .b64 	%rd<17>;

	ld.param.u64 	%rd1, [_Z35calculoDensidadInicializacionCeldasPfS_PiS0_S_iif_param_0];
	ld.param.u64 	%rd2, [_Z35calculoDensidadInicializacionCeldasPfS_PiS0_S_iif_param_1];
	ld.param.u64 	%rd3, [_Z35calculoDensidadInicializacionCeldasPfS_PiS0_S_iif_param_2];
	ld.param.u64 	%rd4, [_Z35calculoDensidadInicializacionCeldasPfS_PiS0_S_iif_param_3];
	ld.param.u64 	%rd5, [_Z35calculoDensidadInicializacionCeldasPfS_PiS0_S_iif_param_4];
	ld.param.u32 	%r2, [_Z35calculoDensidadInicializacionCeldasPfS_PiS0_S_iif_param_5];
	ld.param.u32 	%r3, [_Z35calculoDensidadInicializacionCeldasPfS_PiS0_S_iif_param_6];
	ld.param.f32 	%f2, [_Z35calculoDensidadInicializacionCeldasPfS_PiS0_S_iif_param_7];
	mov.u32 	%r4, %ctaid.x;
	mov.u32 	%r5, %ntid.x;
	mov.u32 	%r6, %tid.x;
	mad.lo.s32 	%r1, %r4, %r5, %r6;
	cvt.rn.f32.s32 	%f3, %r3;
	div.rn.f32 	%f1, %f2, %f3;
	setp.ge.s32 	%p1, %r1, %r2;
	@%p1 bra 	$L__BB3_2;
	cvta.to.global.u64 	%rd6, %rd1;
	cvta.to.global.u64 	%rd7, %rd3;
	cvta.to.global.u64 	%rd8, %rd2;
	cvta.to.global.u64 	%rd9, %rd4;
	cvta.to.global.u64 	%rd10, %rd5;
	mul.wide.s32 	%rd11, %r1, 4;
	add.s64 	%rd12, %rd6, %rd11;
	ld.global.f32 	%f4, [%rd12];
	div.rn.f32 	%f5, %f4, %f1;
	cvt.rzi.s32.f32 	%r7, %f5;
	add.s64 	%rd13, %rd7, %rd11;
	st.global.u32 	[%rd13], %r7;
	add.s64 	%rd14, %rd8, %rd11;
	ld.global.f32 	%f6, [%rd14];
	div.rn.f32 	%f7, %f6, %f1;
	cvt.rzi.s32.f32 	%r8, %f7;
	add.s64 	%rd15, %rd9, %rd11;
	st.global.u32 	[%rd15], %r8;
	ld.global.f32 	%f8, [%rd12];
	div.rn.f32 	%f9, %f8, %f1;
	ld.global.u32 	%r9, [%rd13];
	cvt.rn.f32.s32 	%f10, %r9;
	sub.f32 	%f11, %f9, %f10;
	add.s64 	%rd16, %rd10, %rd11;
	st.global.f32 	[%rd16], %f11;
$L__BB3_2:
	ret;

}
	// .globl	_Z15calculoDensidadPfPiS0_S_ifi
.visible .entry _Z15calculoDensidadPfPiS0_S_ifi(
	.param .u64 .ptr .align 1 _Z15calculoDensidadPfPiS0_S_ifi_param_0,
	.param .u64 .ptr .align 1 _Z15calculoDensidadPfPiS0_S_ifi_param_1,
	.param .u64 .ptr .align 1 _Z15calculoDensidadPfPiS0_S_ifi_param_2,
	.param .u64 .ptr .align 1 _Z15calculoDensidadPfPiS0_S_ifi_param_3,
	.param .u32 _Z15calculoDensidadPfPiS0_S_ifi_param_4,
	.param .f32 _Z15calculoDensidadPfPiS0_S_ifi_param_5,
	.param .u32 _Z15calculoDensidadPfPiS0_S_ifi_param_6
)
{
	.reg .pred 	%p<9>;
	.reg .b32 	%r<38>;
	.reg .b32 	%f<37>;
	.reg .b64 	%rd<47>;
	.reg .b64 	%fd<20>;

	ld.param.u64 	%rd18, [_Z15calculoDensidadPfPiS0_S_ifi_param_0];
	ld.param.u64 	%rd19, [_Z15calculoDensidadPfPiS0_S_ifi_param_1];
	ld.param.u64 	%rd20, [_Z15calculoDensidadPfPiS0_S_ifi_param_2];
	ld.param.u64 	%rd21, [_Z15calculoDensidadPfPiS0_S_ifi_param_3];
	ld.param.u32 	%r7, [_Z15calculoDensidadPfPiS0_S_ifi_param_4];
	ld.param.f32 	%f2, [_Z15calculoDensidadPfPiS0_S_ifi_param_5];
	ld.param.u32 	%r8, [_Z15calculoDensidadPfPiS0_S_ifi_param_6];
	cvta.to.global.u64 	%rd1, %rd18;
	cvta.to.global.u64 	%rd2, %rd19;
	cvta.to.global.u64 	%rd3, %rd20;
	cvta.to.global.u64 	%rd4, %rd21;
	mul.lo.s32 	%r9, %r7, %r7;
	cvt.rn.f32.u32 	%f3, %r9;
	div.rn.f32 	%f1, %f2, %f3;
	setp.lt.s32 	%p1, %r8, 1;
	@%p1 bra 	$L__BB4_15;
	cvt.f64.f32 	%fd1, %f1;
	setp.eq.s32 	%p2, %r8, 1;
	mov.b64 	%rd46, 0;
	@%p2 bra 	$L__BB4_11;
	and.b32  	%r10, %r8, 2147483646;
	neg.s32 	%r37, %r10;
	add.s64 	%rd45, %rd2, 4;
	add.s64 	%rd44, %rd3, 4;
	add.s64 	%rd43, %rd4, 4;
$L__BB4_3:
	ld.global.f32 	%f4, [%rd43+-4];
	cvt.f64.f32 	%fd2, %f4;
	mov.f64 	%fd3, 0d3FF0000000000000;
	sub.f64 	%fd4, %fd3, %fd2;
	div.rn.f64 	%fd5, %fd4, %fd1;
	ld.global.u32 	%r11, [%rd44+-4];
	ld.global.u32 	%r12, [%rd45+-4];
	mad.lo.s32 	%r13, %r11, %r7, %r12;
	mul.wide.s32 	%rd23, %r13, 4;
	add.s64 	%rd24, %rd1, %rd23;
	ld.global.f32 	%f5, [%rd24];
	cvt.f64.f32 	%fd6, %f5;
	add.f64 	%fd7, %fd5, %fd6;
	cvt.rn.f32.f64 	%f6, %fd7;
	st.global.f32 	[%rd24], %f6;
	ld.global.u32 	%r14, [%rd45+-4];
	add.s32 	%r3, %r14, 1;
	setp.ne.s32 	%p3, %r3, %r7;
	@%p3 bra 	$L__BB4_5;
	ld.global.f32 	%f11, [%rd43+-4];
	div.rn.f32 	%f12, %f11, %f1;
	ld.global.u32 	%r17, [%rd44+-4];
	mul.lo.s32 	%r18, %r17, %r7;
	mul.wide.s32 	%rd27, %r18, 4;
	add.s64 	%rd28, %rd1, %rd27;
	ld.global.f32 	%f13, [%rd28];
	add.f32 	%f14, %f12, %f13;
	st.global.f32 	[%rd28], %f14;
	bra.uni 	$L__BB4_6;
$L__BB4_5:
	ld.global.f32 	%f7, [%rd43+-4];
	div.rn.f32 	%f8, %f7, %f1;
	ld.global.u32 	%r15, [%rd44+-4];
	mad.lo.s32 	%r16, %r15, %r7, %r3;
	mul.wide.s32 	%rd25, %r16, 4;
	add.s64 	%rd26, %rd1, %rd25;
	ld.global.f32 	%f9, [%rd26];
	add.f32 	%f10, %f8, %f9;
	st.global.f32 	[%rd26], %f10;
$L__BB4_6:
	ld.global.f32 	%f15, [%rd43];
	cvt.f64.f32 	%fd8, %f15;
	mov.f64 	%fd9, 0d3FF0000000000000;
	sub.f64 	%fd10, %fd9, %fd8;
	div.rn.f64 	%fd11, %fd10, %fd1;
	ld.global.u32 	%r19, [%rd44];
	ld.global.u32 	%r20, [%rd45];
	mad.lo.s32 	%r21, %r19, %r7, %r20;
	mul.wide.s32 	%rd29, %r21, 4;
	add.s64 	%rd30, %rd1, %rd29;
	ld.global.f32 	%f16, [%rd30];
	cvt.f64.f32 	%fd12, %f16;
	add.f64 	%fd13, %fd11, %fd12;
	cvt.rn.f32.f64 	%f17, %fd13;
	st.global.f32 	[%rd30], %f17;
	ld.global.u32 	%r22, [%rd45];
	add.s32 	%r4, %r22, 1;
	setp.eq.s32 	%p4, %r4, %r7;
	@%p4 bra 	$L__BB4_8;
	ld.global.f32 	%f18, [%rd43];
	div.rn.f32 	%f19, %f18, %f1;
	ld.global.u32 	%r23, [%rd44];
	mad.lo.s32 	%r24, %r23, %r7, %r4;
	mul.wide.s32 	%rd31, %r24, 4;
	add.s64 	%rd32, %rd1, %rd31;
	ld.global.f32 	%f20, [%rd32];
	add.f32 	%f21, %f19, %f20;
	st.global.f32 	[%rd32], %f21;
	bra.uni 	$L__BB4_9;
$L__BB4_8:
	ld.global.f32 	%f22, [%rd43];
	div.rn.f32 	%f23, %f22, %f1;
	ld.global.u32 	%r25, [%rd44];
	mul.lo.s32 	%r26, %r25, %r7;
	mul.wide.s32 	%rd33, %r26, 4;
	add.s64 	%rd34, %rd1, %rd33;
	ld.global.f32 	%f24, [%rd34];
	add.f32 	%f25, %f23, %f24;
	st.global.f32 	[%rd34], %f25;
$L__BB4_9:
	add.s32 	%r37, %r37, 2;
	add.s64 	%rd45, %rd45, 8;
	add.s64 	%rd44, %rd44, 8;
	add.s64 	%rd43, %rd43, 8;
	setp.ne.s32 	%p5, %r37, 0;
	@%p5 bra 	$L__BB4_3;
	cvt.u64.u32 	%rd46, %r10;
$L__BB4_11:
	and.b32  	%r28, %r8, 1;
	setp.eq.b32 	%p6, %r28, 1;
	not.pred 	%p7, %p6;
	@%p7 bra 	$L__BB4_15;
	shl.b64 	%rd35, %rd46, 2;
	add.s64 	%rd16, %rd4, %rd35;
	ld.global.f32 	%f26, [%rd16];
	cvt.f64.f32 	%fd14, %f26;
	mov.f64 	%fd15, 0d3FF0000000000000;
	sub.f64 	%fd16, %fd15, %fd14;
	div.rn.f64 	%fd17, %fd16, %fd1;
	add.s64 	%rd17, %rd3, %rd35;
	ld.global.u32 	%r29, [%rd17];
	add.s64 	%rd36, %rd2, %rd35;
	ld.global.u32 	%r30, [%rd36];
	mad.lo.s32 	%r31, %r29, %r7, %r30;
	mul.wide.s32 	%rd37, %r31, 4;
	add.s64 	%rd38, %rd1, %rd37;
	ld.global.f32 	%f27, [%rd38];
	cvt.f64.f32 	%fd18, %f27;
	add.f64 	%fd19, %fd17, %fd18;
	cvt.rn.f32.f64 	%f28, %fd19;
	st.global.f32 	[%rd38], %f28;
	ld.global.u32 	%r32, [%rd36];
	add.s32 	%r6, %r32, 1;
	setp.eq.s32 	%p8, %r6, %r7;
	@%p8 bra 	$L__BB4_14;
	ld.global.f32 	%f29, [%rd16];
	div.rn.f32 	%f30, %f29, %f1;
	ld.global.u32 	%r33, [%rd17];
	mad.lo.s32 	%r34, %r33, %r7, %r6;
	mul.wide.s32 	%rd39, %r34, 4;
	add.s64 	%rd40, %rd1, %rd39;
	ld.global.f32 	%f31, [%rd40];
	add.f32 	%f32, %f30, %f31;
	st.global.f32 	[%rd40], %f32;
	bra.uni 	$L__BB4_15;
$L__BB4_14:
	ld.global.f32 	%f33, [%rd16];
	div.rn.f32 	%f34, %f33, %f1;
	ld.global.u32 	%r35, [%rd17];
	mul.lo.s32 	%r36, %r35, %r7;
	mul.wide.s32 	%rd41, %r36, 4;
	add.s64 	%rd42, %rd1, %rd41;
	ld.global.f32 	%f35, [%rd42];
	add.f32 	%f36, %f34, %f35;
	st.global.f32 	[%rd42], %f36;
$L__BB4_15:
	ret;

}
	// .globl	_Z21normalizacionDensidadPfS_iif
.visible .entry _Z21normalizacionDensidadPfS_iif(
	.param .u64 .ptr .align 1 _Z21normalizacionDensidadPfS_iif_param_0,
	.param .u64 .ptr .align 1 _Z21normalizacionDensidadPfS_iif_param_1,
	.param .u32 _Z21normalizacionDensidadPfS_iif_param_2,
	.param .u32 _Z21normalizacionDensidadPfS_iif_param_3,
	.param .f32 _Z21normalizacionDensidadPfS_iif_param_4
)
{
	.reg .pred 	%p<2>;
	.reg .b32 	%r<8>;
	.reg .b32 	%f<7>;
	.reg .b64 	%rd<8>;

	ld.param.u64 	%rd1, [_Z21normalizacionDensidadPfS_iif_param_0];
	ld.param.u64 	%rd2, [_Z21normalizacionDensidadPfS_iif_param_1];
	ld.param.u32 	%r3, [_Z21normalizacionDensidadPfS_iif_param_2];
	ld.param.u32 	%r4, [_Z21normalizacionDensidadPfS_iif_param_3];
	mov.u32 	%r5, %ctaid.x;
	mov.u32 	%r6, %ntid.x;
	mov.u32 	%r7, %tid.x;
	mad.lo.s32 	%r1, %r5, %r6, %r7;
	mul.lo.s32 	%r2, %r4, %r4;
	setp.ge.s32 	%p1, %r1, %r2;
	@%p1 bra 	$L__BB5_2;
	cvta.to.global.u64 	%rd3, %rd1;
	cvta.to.global.u64 	%rd4, %rd2;
	cvt.rn.f32.u32 	%f1, %r2;
	mul.wide.s32 	%rd5, %r1, 4;
	add.s64 	%rd6, %rd3, %rd5;
	ld.global.f32 	%f2, [%rd6];
	mul.f32 	%f3, %f2, %f1;
	cvt.rn.f32.s32 	%f4, %r3;
	div.rn.f32 	%f5, %f3, %f4;
	add.f32 	%f6, %f5, 0fBF800000;
	add.s64 	%rd7, %rd4, %rd5;
	st.global.f32 	[%rd7], %f6;
$L__BB5_2:
	ret;

}
	// .globl	_Z13realTocomplexPfP6float2i
.visible .entry _Z13realTocomplexPfP6float2i(
	.param .u64 .ptr .align 1 _Z13realTocomplexPfP6float2i_param_0,
	.param .u64 .ptr .align 1 _Z13realTocomplexPfP6float2i_param_1,
	.param .u32 _Z13realTocomplexPfP6float2i_param_2
)
{
	.reg .pred 	%p<2>;
	.reg .b32 	%r<7>;
	.reg .b32 	%f<3>;
	.reg .b64 	%rd<9>;

	ld.param.u64 	%rd1, [_Z13realTocomplexPfP6float2i_param_0];
	ld.param.u64 	%rd2, [_Z13realTocomplexPfP6float2i_param_1];
	ld.param.u32 	%r2, [_Z13realTocomplexPfP6float2i_param_2];
	mov.u32 	%r3, %ctaid.x;
	mov.u32 	%r4, %ntid.x;
	mov.u32 	%r5, %tid.x;
	mad.lo.s32 	%r1, %r3, %r4, %r5;
	mul.lo.s32 	%r6, %r2, %r2;
	setp.ge.s32 	%p1, %r1, %r6;
	@%p1 bra 	$L__BB6_2;
	cvta.to.global.u64 	%rd3, %rd1;
	cvta.to.global.u64 	%rd4, %rd2;
	mul.wide.s32 	%rd5, %r1, 4;
	add.s64 	%rd6, %rd3, %rd5;
	ld.global.f32 	%f1, [%rd6];
	mul.wide.s32 	%rd7, %r1, 8;
	add.s64 	%rd8, %rd4, %rd7;
	mov.f32 	%f2, 0f00000000;
	st.global.v2.f32 	[%rd8], {%f1, %f2};
$L__BB6_2:
	ret;

}
	// .globl	_Z31normalizacionSalidaTranfForwardP6float2S0_i
.visible .entry _Z31normalizacionSalidaTranfForwardP6float2S0_i(
	.param .u64 .ptr .align 1 _Z31normalizacionSalidaTranfForwardP6float2S0_i_param_0,
	.param .u64 .ptr .align 1 _Z31normalizacionSalidaTranfForwardP6float2S0_i_param_1,
	.param .u32 _Z31normalizacionSalidaTranfForwardP6float2S0_i_param_2
)
{
	.reg .pred 	%p<2>;
	.reg .b32 	%r<8>;
	.reg .b32 	%f<6>;
	.reg .b64 	%rd<8>;

	ld.param.u64 	%rd1, [_Z31normalizacionSalidaTranfForwardP6float2S0_i_param_0];
	ld.param.u64 	%rd2, [_Z31normalizacionSalidaTranfForwardP6float2S0_i_param_1];
	ld.param.u32 	%r3, [_Z31normalizacionSalidaTranfForwardP6float2S0_i_param_2];
	mov.u32 	%r4, %ctaid.x;
	mov.u32 	%r5, %ntid.x;
	mov.u32 	%r6, %tid.x;
	mad.lo.s32 	%r1, %r4, %r5, %r6;
	mul.lo.s32 	%r2, %r3, %r3;
	setp.ge.s32 	%p1, %r1, %r2;
	@%p1 bra 	$L__BB7_2;
	cvta.to.global.u64 	%rd3, %rd1;
	cvta.to.global.u64 	%rd4, %rd2;
	mul.wide.s32 	%rd5, %r1, 8;
	add.s64 	%rd6, %rd3, %rd5;
	ld.global.v2.f32 	{%f1, %f2}, [%rd6];
	mul.lo.s32 	%r7, %r2, %r2;
	cvt.rn.f32.s32 	%f3, %r7;
	div.rn.f32 	%f4, %f1, %f3;
	add.s64 	%rd7, %rd4, %rd5;
	div.rn.f32 	%f5, %f2, %f3;
	st.global.v2.f32 	[%rd7], {%f4, %f5};
$L__BB7_2:
	ret;

}
	// .globl	_Z13ComplexToRealP6float2S0_i
.visible .entry _Z13ComplexToRealP6float2S0_i(
	.param .u64 .ptr .align 1 _Z13ComplexToRealP6float2S0_i_param_0,
	.param .u64 .ptr .align 1 _Z13ComplexToRealP6float2S0_i_param_1,
	.param .u32 _Z13ComplexToRealP6float2S0_i_param_2
)
{
	.reg .pred 	%p<2>;
	.reg .b32 	%r<7>;
	.reg .b32 	%f<3>;
	.reg .b64 	%rd<8>;

	ld.param.u64 	%rd1, [_Z13ComplexToRealP6float2S0_i_param_0];
	ld.param.u64 	%rd2, [_Z13ComplexToRealP6float2S0_i_param_1];
	ld.param.u32 	%r2, [_Z13ComplexToRealP6float2S0_i_param_2];
	mov.u32 	%r3, %ctaid.x;
	mov.u32 	%r4, %ntid.x;
	mov.u32 	%r5, %tid.x;
	mad.lo.s32 	%r1, %r3, %r4, %r5;
	mul.lo.s32 	%r6, %r2, %r2;
	setp.ge.s32 	%p1, %r1, %r6;
	@%p1 bra 	$L__BB8_2;
	cvta.to.global.u64 	%rd3, %rd1;
	cvta.to.global.u64 	%rd4, %rd2;
	mul.wide.s32 	%rd5, %r1, 8;
	add.s64 	%rd6, %rd3, %rd5;
	ld.global.v2.f32 	{%f1, %f2}, [%rd6];
	add.s64 	%rd7, %rd4, %rd5;
	st.global.v2.f32 	[%rd7], {%f1, %f2};
$L__BB8_2:
	ret;

}


// ===== COMPILED SASS (sm_100) =====

	.target	sm_100

	.elftype	@"ET_EXEC"


//--------------------- .note.nv.tkinfo           --------------------------
	.section	.note.nv.tkinfo,"",@"SHT_NOTE"
	.sectionflags	@"SHF_NOTE_NV_TKINFO"
	.tkinfo
        /*0018*/ 	.word	0x00000002
        /*0030*/ 	.string	""
        /*0030*/ 	.string	"ptxas"
        /*0030*/ 	.string	"Cuda compilation tools, release 13.0, V13.0.88"
        /*0030*/ 	.string	"Build cuda_13.0.r13.0/compiler.36424714_0"
        /*0030*/ 	.string	"-arch sm_100 -m 64 "



//--------------------- .note.nv.cuinfo           --------------------------
	.section	.note.nv.cuinfo,"",@"SHT_NOTE"
	.sectionflags	@"SHF_NOTE_NV_CUINFO"
        /*0018*/ 	.short	0x0002
        /*001a*/ 	.short	0x0064
        /*001c*/ 	.short	0x0082
	.zero		2


//--------------------- .nv.info                  --------------------------
	.section	.nv.info,"",@"SHT_CUDA_INFO"
	.align	4


	//----- nvinfo : EIATTR_REGCOUNT
	.align		4
        /*0000*/ 	.byte	0x04, 0x2f
        /*0002*/ 	.short	(.L_10 - .L_9)
	.align		4
.L_9:
        /*0004*/ 	.word	index@(_Z22distribucionParticulasPfS_S_S_iP17curandStateXORWOWffi)
        /*0008*/ 	.word	0x00000036


	//----- nvinfo : EIATTR_FRAME_SIZE
	.align		4
.L_10:
        /*000c*/ 	.byte	0x04, 0x11
        /*000e*/ 	.short	(.L_12 - .L_11)
	.align		4
.L_11:
        /*0010*/ 	.word	index@(_Z22distribucionParticulasPfS_S_S_iP17curandStateXORWOWffi)
        /*0014*/ 	.word	0x00000000


	//----- nvinfo : EIATTR_REGCOUNT
	.align		4
.L_12:
        /*0018*/ 	.byte	0x04, 0x2f
        /*001a*/ 	.short	(.L_14 - .L_13)
	.align		4
.L_13:
        /*001c*/ 	.word	index@(_Z22inicializacionDensidadPfi)
        /*0020*/ 	.word	0x00000008


	//----- nvinfo : EIATTR_FRAME_SIZE
	.align		4
.L_14:
        /*0024*/ 	.byte	0x04, 0x11
        /*0026*/ 	.short	(.L_16 - .L_15)
	.align		4
.L_15:
        /*0028*/ 	.word	index@(_Z22inicializacionDensidadPfi)
        /*002c*/ 	.word	0x00000000


	//----- nvinfo : EIATTR_REGCOUNT
	.align		4
.L_16:
        /*0030*/ 	.byte	0x04, 0x2f
        /*0032*/ 	.short	(.L_18 - .L_17)
	.align		4
.L_17:
        /*0034*/ 	.word	index@(_Z27inicializacionValoresRealesPfi)
        /*0038*/ 	.word	0x00000008


	//----- nvinfo : EIATTR_FRAME_SIZE
	.align		4
.L_18:
        /*003c*/ 	.byte	0x04, 0x11
        /*003e*/ 	.short	(.L_20 - .L_19)
	.align		4
.L_19:
        /*0040*/ 	.word	index@(_Z27inicializacionValoresRealesPfi)
        /*0044*/ 	.word	0x00000000


	//----- nvinfo : EIATTR_REGCOUNT
	.align		4
.L_20:
        /*0048*/ 	.byte	0x04, 0x2f
        /*004a*/ 	.short	(.L_22 - .L_21)
	.align		4
.L_21:
        /*004c*/ 	.word	index@(_Z35calculoDensidadInicializacionCeldasPfS_PiS0_S_iif)
        /*0050*/ 	.word	0x00000013


	//----- nvinfo : EIATTR_FRAME_SIZE
	.align		4
.L_22:
        /*0054*/ 	.byte	0x04, 0x11
        /*0056*/ 	.short	(.L_24 - .L_23)
	.align		4
.L_23:
        /*0058*/ 	.word	index@($__internal_4_$__cuda_sm3x_div_rn_noftz_f32_slowpath)
        /*005c*/ 	.word	0x00000000


	//----- nvinfo : EIATTR_FRAME_SIZE
	.align		4
.L_24:
        /*0060*/ 	.byte	0x04, 0x11
        /*0062*/ 	.short	(.L_26 - .L_25)
	.align		4
.L_25:
        /*0064*/ 	.word	index@(_Z35calculoDensidadInicializacionCeldasPfS_PiS0_S_iif)
        /*0068*/ 	.word	0x00000000


	//----- nvinfo : EIATTR_REGCOUNT
	.align		4
.L_26:
        /*006c*/ 	.byte	0x04, 0x2f
        /*006e*/ 	.short	(.L_28 - .L_27)
	.align		4
.L_27:
        /*0070*/ 	.word	index@(_Z15calculoDensidadPfPiS0_S_ifi)
        /*0074*/ 	.word	0x00000024


	//----- nvinfo : EIATTR_FRAME_SIZE
	.align		4
.L_28:
        /*0078*/ 	.byte	0x04, 0x11
        /*007a*/ 	.short	(.L_30 - .L_29)
	.align		4
.L_29:
        /*007c*/ 	.word	index@($__internal_3_$__cuda_sm3x_div_rn_noftz_f32_slowpath)
        /*0080*/ 	.word	0x00000000


	//----- nvinfo : EIATTR_FRAME_SIZE
	.align		4
.L_30:
        /*0084*/ 	.byte	0x04, 0x11
        /*0086*/ 	.short	(.L_32 - .L_31)
	.align		4
.L_31:
        /*0088*/ 	.word	index@($__internal_2_$__cuda_sm20_div_rn_f64_full)
        /*008c*/ 	.word	0x00000000


	//----- nvinfo : EIATTR_FRAME_SIZE
	.align		4
.L_32:
        /*0090*/ 	.byte	0x04, 0x11
        /*0092*/ 	.short	(.L_34 - .L_33)
	.align		4
.L_33:
        /*0094*/ 	.word	index@(_Z15calculoDensidadPfPiS0_S_ifi)
        /*0098*/ 	.word	0x00000000


	//----- nvinfo : EIATTR_REGCOUNT
	.align		4
.L_34:
        /*009c*/ 	.byte	0x04, 0x2f
        /*009e*/ 	.short	(.L_36 - .L_35)
	.align		4
.L_35:
        /*00a0*/ 	.word	index@(_Z21normalizacionDensidadPfS_iif)
        /*00a4*/ 	.word	0x00000010


	//----- nvinfo : EIATTR_FRAME_SIZE
	.align		4
.L_36:
        /*00a8*/ 	.byte	0x04, 0x11
        /*00aa*/ 	.short	(.L_38 - .L_37)
	.align		4
.L_37:
        /*00ac*/ 	.word	index@($__internal_1_$__cuda_sm3x_div_rn_noftz_f32_slowpath)
        /*00b0*/ 	.word	0x00000000


	//----- nvinfo : EIATTR_FRAME_SIZE
	.align		4
.L_38:
        /*00b4*/ 	.byte	0x04, 0x11
        /*00b6*/ 	.short	(.L_40 - .L_39)
	.align		4
.L_39:
        /*00b8*/ 	.word	index@(_Z21normalizacionDensidadPfS_iif)
        /*00bc*/ 	.word	0x00000000


	//----- nvinfo : EIATTR_REGCOUNT
	.align		4
.L_40:
        /*00c0*/ 	.byte	0x04, 0x2f
        /*00c2*/ 	.short	(.L_42 - .L_41)
	.align		4
.L_41:
        /*00c4*/ 	.word	index@(_Z13realTocomplexPfP6float2i)
        /*00c8*/ 	.word	0x0000000c


	//----- nvinfo : EIATTR_FRAME_SIZE
	.align		4
.L_42:
        /*00cc*/ 	.byte	0x04, 0x11
        /*00ce*/ 	.short	(.L_44 - .L_43)
	.align		4
.L_43:
        /*00d0*/ 	.word	index@(_Z13realTocomplexPfP6float2i)
        /*00d4*/ 	.word	0x00000000


	//----- nvinfo : EIATTR_REGCOUNT
	.align		4
.L_44:
        /*00d8*/ 	.byte	0x04, 0x2f
        /*00da*/ 	.short	(.L_46 - .L_45)
	.align		4
.L_45:
        /*00dc*/ 	.word	index@(_Z31normalizacionSalidaTranfForwardP6float2S0_i)
        /*00e0*/ 	.word	0x00000014


	//----- nvinfo : EIATTR_FRAME_SIZE
	.align		4
.L_46:
        /*00e4*/ 	.byte	0x04, 0x11
        /*00e6*/ 	.short	(.L_48 - .L_47)
	.align		4
.L_47:
        /*00e8*/ 	.word	index@($__internal_0_$__cuda_sm3x_div_rn_noftz_f32_slowpath)
        /*00ec*/ 	.word	0x00000000


	//----- nvinfo : EIATTR_FRAME_SIZE
	.align		4
.L_48:
        /*00f0*/ 	.byte	0x04, 0x11
        /*00f2*/ 	.short	(.L_50 - .L_49)
	.align		4
.L_49:
        /*00f4*/ 	.word	index@(_Z31normalizacionSalidaTranfForwardP6float2S0_i)
        /*00f8*/ 	.word	0x00000000


	//----- nvinfo : EIATTR_REGCOUNT
	.align		4
.L_50:
        /*00fc*/ 	.byte	0x04, 0x2f
        /*00fe*/ 	.short	(.L_52 - .L_51)
	.align		4
.L_51:
        /*0100*/ 	.word	index@(_Z13ComplexToRealP6float2S0_i)
        /*0104*/ 	.word	0x0000000a


	//----- nvinfo : EIATTR_FRAME_SIZE
	.align		4
.L_52:
        /*0108*/ 	.byte	0x04, 0x11
        /*010a*/ 	.short	(.L_54 - .L_53)
	.align		4
.L_53:
        /*010c*/ 	.word	index@(_Z13ComplexToRealP6float2S0_i)
        /*0110*/ 	.word	0x00000000


	//----- nvinfo : EIATTR_MIN_STACK_SIZE
	.align		4
.L_54:
        /*0114*/ 	.byte	0x04, 0x12
        /*0116*/ 	.short	(.L_56 - .L_55)
	.align		4
.L_55:
        /*0118*/ 	.word	index@(_Z13ComplexToRealP6float2S0_i)
        /*011c*/ 	.word	0x00000000


	//----- nvinfo : EIATTR_MIN_STACK_SIZE
	.align		4
.L_56:
        /*0120*/ 	.byte	0x04, 0x12
        /*0122*/ 	.short	(.L_58 - .L_57)
	.align		4
.L_57:
        /*0124*/ 	.word	index@(_Z31normalizacionSalidaTranfForwardP6float2S0_i)
        /*0128*/ 	.word	0x00000000


	//----- nvinfo : EIATTR_MIN_STACK_SIZE
	.align		4
.L_58:
        /*012c*/ 	.byte	0x04, 0x12
        /*012e*/ 	.short	(.L_60 - .L_59)
	.align		4
.L_59:
        /*0130*/ 	.word	index@(_Z13realTocomplexPfP6float2i)
        /*0134*/ 	.word	0x00000000


	//----- nvinfo : EIATTR_MIN_STACK_SIZE
	.align		4
.L_60:
        /*0138*/ 	.byte	0x04, 0x12
        /*013a*/ 	.short	(.L_62 - .L_61)
	.align		4
.L_61:
        /*013c*/ 	.word	index@(_Z21normalizacionDensidadPfS_iif)
        /*0140*/ 	.word	0x00000000


	//----- nvinfo : EIATTR_MIN_STACK_SIZE
	.align		4
.L_62:
        /*0144*/ 	.byte	0x04, 0x12
        /*0146*/ 	.short	(.L_64 - .L_63)
	.align		4
.L_63:
        /*0148*/ 	.word	index@(_Z15calculoDensidadPfPiS0_S_ifi)
        /*014c*/ 	.word	0x00000000


	//----- nvinfo : EIATTR_MIN_STACK_SIZE
	.align		4
.L_64:
        /*0150*/ 	.byte	0x04, 0x12
        /*0152*/ 	.short	(.L_66 - .L_65)
	.align		4
.L_65:
        /*0154*/ 	.word	index@(_Z35calculoDensidadInicializacionCeldasPfS_PiS0_S_iif)
        /*0158*/ 	.word	0x00000000


	//----- nvinfo : EIATTR_MIN_STACK_SIZE
	.align		4
.L_66:
        /*015c*/ 	.byte	0x04, 0x12
        /*015e*/ 	.short	(.L_68 - .L_67)
	.align		4
.L_67:
        /*0160*/ 	.word	index@(_Z27inicializacionValoresRealesPfi)
        /*0164*/ 	.word	0x00000000


	//----- nvinfo : EIATTR_MIN_STACK_SIZE
	.align		4
.L_68:
        /*0168*/ 	.byte	0x04, 0x12
        /*016a*/ 	.short	(.L_70 - .L_69)
	.align		4
.L_69:
        /*016c*/ 	.word	index@(_Z22inicializacionDensidadPfi)
        /*0170*/ 	.word	0x00000000


	//----- nvinfo : EIATTR_MIN_STACK_SIZE
	.align		4
.L_70:
        /*0174*/ 	.byte	0x04, 0x12
        /*0176*/ 	.short	(.L_72 - .L_71)
	.align		4
.L_71:
        /*0178*/ 	.word	index@(_Z22distribucionParticulasPfS_S_S_iP17curandStateXORWOWffi)
        /*017c*/ 	.word	0x00000000
.L_72:


//--------------------- .nv.compat                --------------------------
	.section	.nv.compat,"",@"SHT_CUDA_COMPAT_INFO"
	.align	4
        /*0000*/ 	.byte	0x02, 0x09, 0x00, 0x00, 0x02, 0x02, 0x01, 0x00, 0x02, 0x05, 0x05, 0x00, 0x03, 0x07, 0x01, 0x01
        /*0010*/ 	.byte	0x02, 0x03, 0x00, 0x00, 0x02, 0x06, 0x01, 0x00, 0x04, 0x0b, 0x08, 0x00, 0x01, 0x00, 0x00, 0x00
        /*0020*/ 	.byte	0x00, 0x00, 0x00, 0x00


//--------------------- .nv.info._Z13ComplexToRealP6float2S0_i --------------------------
	.section	.nv.info._Z13ComplexToRealP6float2S0_i,"",@"SHT_CUDA_INFO"
	.sectionflags	@""
	.align	4


	//----- nvinfo : EIATTR_CUDA_API_VERSION
	.align		4
        /*0000*/ 	.byte	0x04, 0x37
        /*0002*/ 	.short	(.L_74 - .L_73)
.L_73:
        /*0004*/ 	.word	0x00000082


	//----- nvinfo : EIATTR_KPARAM_INFO
	.align		4
.L_74:
        /*0008*/ 	.byte	0x04, 0x17
        /*000a*/ 	.short	(.L_76 - .L_75)
.L_75:
        /*000c*/ 	.word	0x00000000
        /*0010*/ 	.short	0x0002
        /*0012*/ 	.short	0x0010
        /*0014*/ 	.byte	0x00, 0xf0, 0x11, 0x00


	//----- nvinfo : EIATTR_KPARAM_INFO
	.align		4
.L_76:
        /*0018*/ 	.byte	0x04, 0x17
        /*001a*/ 	.short	(.L_78 - .L_77)
.L_77:
        /*001c*/ 	.word	0x00000000
        /*0020*/ 	.short	0x0001
        /*0022*/ 	.short	0x0008
        /*0024*/ 	.byte	0x00, 0xf5, 0x21, 0x00


	//----- nvinfo : EIATTR_KPARAM_INFO
	.align		4
.L_78:
        /*0028*/ 	.byte	0x04, 0x17
        /*002a*/ 	.short	(.L_80 - .L_79)
.L_79:
        /*002c*/ 	.word	0x00000000
        /*0030*/ 	.short	0x0000
        /*0032*/ 	.short	0x0000
        /*0034*/ 	.byte	0x00, 0xf5, 0x21, 0x00


	//----- nvinfo : EIATTR_SPARSE_MMA_MASK
	.align		4
.L_80:
        /*0038*/ 	.byte	0x03, 0x50
        /*003a*/ 	.short	0x0000


	//----- nvinfo : EIATTR_MAXREG_COUNT
	.align		4
        /*003c*/ 	.byte	0x03, 0x1b
        /*003e*/ 	.short	0x00ff


	//----- nvinfo : EIATTR_MERCURY_ISA_VERSION
	.align		4
        /*0040*/ 	.byte	0x03, 0x5f
        /*0042*/ 	.short	0x0101


	//----- nvinfo : EIATTR_VRC_CTA_INIT_COUNT
	.align		4
        /*0044*/ 	.byte	0x02, 0x4a
	.zero		1
	.zero		1


	//----- nvinfo : EIATTR_EXIT_INSTR_OFFSETS
	.align		4
        /*0048*/ 	.byte	0x04, 0x1c
        /*004a*/ 	.short	(.L_82 - .L_81)


	//   ....[0]....
.L_81:
        /*004c*/ 	.word	0x00000080


	//   ....[1]....
        /*0050*/ 	.word	0x00000100


	//----- nvinfo : EIATTR_CBANK_PARAM_SIZE
	.align		4
.L_82:
        /*0054*/ 	.byte	0x03, 0x19
        /*0056*/ 	.short	0x0014


	//----- nvinfo : EIATTR_PARAM_CBANK
	.align		4
        /*0058*/ 	.byte	0x04, 0x0a
        /*005a*/ 	.short	(.L_84 - .L_83)
	.align		4
.L_83:
        /*005c*/ 	.word	index@(.nv.constant0._Z13ComplexToRealP6float2S0_i)
        /*0060*/ 	.short	0x0380
        /*0062*/ 	.short	0x0014


	//----- nvinfo : EIATTR_SW_WAR
	.align		4
.L_84:
        /*0064*/ 	.byte	0x04, 0x36
        /*0066*/ 	.short	(.L_86 - .L_85)
.L_85:
        /*0068*/ 	.word	0x00000008
.L_86:


//--------------------- .nv.info._Z31normalizacionSalidaTranfForwardP6float2S0_i --------------------------
	.section	.nv.info._Z31normalizacionSalidaTranfForwardP6float2S0_i,"",@"SHT_CUDA_INFO"
	.sectionflags	@""
	.align	4


	//----- nvinfo : EIATTR_CUDA_API_VERSION
	.align		4
        /*0000*/ 	.byte	0x04, 0x37
        /*0002*/ 	.short	(.L_88 - .L_87)
.L_87:
        /*0004*/ 	.word	0x00000082


	//----- nvinfo : EIATTR_KPARAM_INFO
	.align		4
.L_88:
        /*0008*/ 	.byte	0x04, 0x17
        /*000a*/ 	.short	(.L_90 - .L_89)
.L_89:
        /*000c*/ 	.word	0x00000000
        /*0010*/ 	.short	0x0002
        /*0012*/ 	.short	0x0010
        /*0014*/ 	.byte	0x00, 0xf0, 0x11, 0x00


	//----- nvinfo : EIATTR_KPARAM_INFO
	.align		4
.L_90:
        /*0018*/ 	.byte	0x04, 0x17
        /*001a*/ 	.short	(.L_92 - .L_91)
.L_91:
        /*001c*/ 	.word	0x00000000
        /*0020*/ 	.short	0x0001
        /*0022*/ 	.short	0x0008
        /*0024*/ 	.byte	0x00, 0xf5, 0x21, 0x00


	//----- nvinfo : EIATTR_KPARAM_INFO
	.align		4
.L_92:
        /*0028*/ 	.byte	0x04, 0x17
        /*002a*/ 	.short	(.L_94 - .L_93)
.L_93:
        /*002c*/ 	.word	0x00000000
        /*0030*/ 	.short	0x0000
        /*0032*/ 	.short	0x0000
        /*0034*/ 	.byte	0x00, 0xf5, 0x21, 0x00


	//----- nvinfo : EIATTR_SPARSE_MMA_MASK
	.align		4
.L_94:
        /*0038*/ 	.byte	0x03, 0x50
        /*003a*/ 	.short	0x0000


	//----- nvinfo : EIATTR_MAXREG_COUNT
	.align		4
        /*003c*/ 	.byte	0x03, 0x1b
        /*003e*/ 	.short	0x00ff


	//----- nvinfo : EIATTR_MERCURY_ISA_VERSION
	.align		4
        /*0040*/ 	.byte	0x03, 0x5f
        /*0042*/ 	.short	0x0101


	//----- nvinfo : EIATTR_VRC_CTA_INIT_COUNT
	.align		4
        /*0044*/ 	.byte	0x02, 0x4a
	.zero		1
	.zero		1


	//----- nvinfo : EIATTR_EXIT_INSTR_OFFSETS
	.align		4
        /*0048*/ 	.byte	0x04, 0x1c
        /*004a*/ 	.short	(.L_96 - .L_95)


	//   ....[0]....
.L_95:
        /*004c*/ 	.word	0x00000080


	//   ....[1]....
        /*0050*/ 	.word	0x000002f0


	//----- nvinfo : EIATTR_CRS_STACK_SIZE
	.align		4
.L_96:
        /*0054*/ 	.byte	0x04, 0x1e
        /*0056*/ 	.short	(.L_98 - .L_97)
.L_97:
        /*0058*/ 	.word	0x00000000


	//----- nvinfo : EIATTR_CBANK_PARAM_SIZE
	.align		4
.L_98:
        /*005c*/ 	.byte	0x03, 0x19
        /*005e*/ 	.short	0x0014


	//----- nvinfo : EIATTR_PARAM_CBANK
	.align		4
        /*0060*/ 	.byte	0x04, 0x0a
        /*0062*/ 	.short	(.L_100 - .L_99)
	.align		4
.L_99:
        /*0064*/ 	.word	index@(.nv.constant0._Z31normalizacionSalidaTranfForwardP6float2S0_i)
        /*0068*/ 	.short	0x0380
        /*006a*/ 	.short	0x0014


	//----- nvinfo : EIATTR_SW_WAR
	.align		4
.L_100:
        /*006c*/ 	.byte	0x04, 0x36
        /*006e*/ 	.short	(.L_102 - .L_101)
.L_101:
        /*0070*/ 	.word	0x00000008
.L_102:


//--------------------- .nv.info._Z13realTocomplexPfP6float2i --------------------------
	.section	.nv.info._Z13realTocomplexPfP6float2i,"",@"SHT_CUDA_INFO"
	.sectionflags	@""
	.align	4


	//----- nvinfo : EIATTR_CUDA_API_VERSION
	.align		4
        /*0000*/ 	.byte	0x04, 0x37
        /*0002*/ 	.short	(.L_104 - .L_103)
.L_103:
        /*0004*/ 	.word	0x00000082


	//----- nvinfo : EIATTR_KPARAM_INFO
	.align		4
.L_104:
        /*0008*/ 	.byte	0x04, 0x17
        /*000a*/ 	.short	(.L_106 - .L_105)
.L_105:
        /*000c*/ 	.word	0x00000000
        /*0010*/ 	.short	0x0002
        /*0012*/ 	.short	0x0010
        /*0014*/ 	.byte	0x00, 0xf0, 0x11, 0x00


	//----- nvinfo : EIATTR_KPARAM_INFO
	.align		4
.L_106:
        /*0018*/ 	.byte	0x04, 0x17
        /*001a*/ 	.short	(.L_108 - .L_107)
.L_107:
        /*001c*/ 	.word	0x00000000
        /*0020*/ 	.short	0x0001
        /*0022*/ 	.short	0x0008
        /*0024*/ 	.byte	0x00, 0xf5, 0x21, 0x00


	//----- nvinfo : EIATTR_KPARAM_INFO
	.align		4
.L_108:
        /*0028*/ 	.byte	0x04, 0x17
        /*002a*/ 	.short	(.L_110 - .L_109)
.L_109:
        /*002c*/ 	.word	0x00000000
        /*0030*/ 	.short	0x0000
        /*0032*/ 	.short	0x0000
        /*0034*/ 	.byte	0x00, 0xf5, 0x21, 0x00


	//----- nvinfo : EIATTR_SPARSE_MMA_MASK
	.align		4
.L_110:
        /*0038*/ 	.byte	0x03, 0x50
        /*003a*/ 	.short	0x0000


	//----- nvinfo : EIATTR_MAXREG_COUNT
	.align		4
        /*003c*/ 	.byte	0x03, 0x1b
        /*003e*/ 	.short	0x00ff


	//----- nvinfo : EIATTR_MERCURY_ISA_VERSION
	.align		4
        /*0040*/ 	.byte	0x03, 0x5f
        /*0042*/ 	.short	0x0101


	//----- nvinfo : EIATTR_VRC_CTA_INIT_COUNT
	.align		4
        /*0044*/ 	.byte	0x02, 0x4a
	.zero		1
	.zero		1


	//----- nvinfo : EIATTR_EXIT_INSTR_OFFSETS
	.align		4
        /*0048*/ 	.byte	0x04, 0x1c
        /*004a*/ 	.short	(.L_112 - .L_111)


	//   ....[0]....
.L_111:
        /*004c*/ 	.word	0x00000080


	//   ....[1]....
        /*0050*/ 	.word	0x00000110


	//----- nvinfo : EIATTR_CBANK_PARAM_SIZE
	.align		4
.L_112:
        /*0054*/ 	.byte	0x03, 0x19
        /*0056*/ 	.short	0x0014


	//----- nvinfo : EIATTR_PARAM_CBANK
	.align		4
        /*0058*/ 	.byte	0x04, 0x0a
        /*005a*/ 	.short	(.L_114 - .L_113)
	.align		4
.L_113:
        /*005c*/ 	.word	index@(.nv.constant0._Z13realTocomplexPfP6float2i)
        /*0060*/ 	.short	0x0380
        /*0062*/ 	.short	0x0014


	//----- nvinfo : EIATTR_SW_WAR
	.align		4
.L_114:
        /*0064*/ 	.byte	0x04, 0x36
        /*0066*/ 	.short	(.L_116 - .L_115)
.L_115:
        /*0068*/ 	.word	0x00000008
.L_116:


//--------------------- .nv.info._Z21normalizacionDensidadPfS_iif --------------------------
	.section	.nv.info._Z21normalizacionDensidadPfS_iif,"",@"SHT_CUDA_INFO"
	.sectionflags	@""
	.align	4


	//----- nvinfo : EIATTR_CUDA_API_VERSION
	.align		4
        /*0000*/ 	.byte	0x04, 0x37
        /*0002*/ 	.short	(.L_118 - .L_117)
.L_117:
        /*0004*/ 	.word	0x00000082


	//----- nvinfo : EIATTR_KPARAM_INFO
	.align		4
.L_118:
        /*0008*/ 	.byte	0x04, 0x17
        /*000a*/ 	.short	(.L_120 - .L_119)
.L_119:
        /*000c*/ 	.word	0x00000000
        /*0010*/ 	.short	0x0004
        /*0012*/ 	.short	0x0018
        /*0014*/ 	.byte	0x00, 0xf0, 0x11, 0x00


	//----- nvinfo : EIATTR_KPARAM_INFO
	.align		4
.L_120:
        /*0018*/ 	.byte	0x04, 0x17
        /*001a*/ 	.short	(.L_122 - .L_121)
.L_121:
        /*001c*/ 	.word	0x00000000
        /*0020*/ 	.short	0x0003
        /*0022*/ 	.short	0x0014
        /*0024*/ 	.byte	0x00, 0xf0, 0x11, 0x00


	//----- nvinfo : EIATTR_KPARAM_INFO
	.align		4
.L_122:
        /*0028*/ 	.byte	0x04, 0x17
        /*002a*/ 	.short	(.L_124 - .L_123)
.L_123:
        /*002c*/ 	.word	0x00000000
        /*0030*/ 	.short	0x0002
        /*0032*/ 	.short	0x0010
        /*0034*/ 	.byte	0x00, 0xf0, 0x11, 0x00


	//----- nvinfo : EIATTR_KPARAM_INFO
	.align		4
.L_124:
        /*0038*/ 	.byte	0x04, 0x17
        /*003a*/ 	.short	(.L_126 - .L_125)
.L_125:
        /*003c*/ 	.word	0x00000000
        /*0040*/ 	.short	0x0001
        /*0042*/ 	.short	0x0008
        /*0044*/ 	.byte	0x00, 0xf5, 0x21, 0x00


	//----- nvinfo : EIATTR_KPARAM_INFO
	.align		4
.L_126:
        /*0048*/ 	.byte	0x04, 0x17
        /*004a*/ 	.short	(.L_128 - .L_127)
.L_127:
        /*004c*/ 	.word	0x00000000
        /*0050*/ 	.short	0x0000
        /*0052*/ 	.short	0x0000
        /*0054*/ 	.byte	0x00, 0xf5, 0x21, 0x00


	//----- nvinfo : EIATTR_SPARSE_MMA_MASK
	.align		4
.L_128:
        /*0058*/ 	.byte	0x03, 0x50
        /*005a*/ 	.short	0x0000


	//----- nvinfo : EIATTR_MAXREG_COUNT
	.align		4
        /*005c*/ 	.byte	0x03, 0x1b
        /*005e*/ 	.short	0x00ff


	//----- nvinfo : EIATTR_MERCURY_ISA_VERSION
	.align		4
        /*0060*/ 	.byte	0x03, 0x5f
        /*0062*/ 	.short	0x0101


	//----- nvinfo : EIATTR_VRC_CTA_INIT_COUNT
	.align		4
        /*0064*/ 	.byte	0x02, 0x4a
	.zero		1
	.zero		1


	//----- nvinfo : EIATTR_EXIT_INSTR_OFFSETS
	.align		4
        /*0068*/ 	.byte	0x04, 0x1c
        /*006a*/ 	.short	(.L_130 - .L_129)


	//   ....[0]....
.L_129:
        /*006c*/ 	.word	0x00000080


	//   ....[1]....
        /*0070*/ 	.word	0x00000220


	//----- nvinfo : EIATTR_CRS_STACK_SIZE
	.align		4
.L_130:
        /*0074*/ 	.byte	0x04, 0x1e
        /*0076*/ 	.short	(.L_132 - .L_131)
.L_131:
        /*0078*/ 	.word	0x00000000


	//----- nvinfo : EIATTR_CBANK_PARAM_SIZE
	.align		4
.L_132:
        /*007c*/ 	.byte	0x03, 0x19
        /*007e*/ 	.short	0x001c


	//----- nvinfo : EIATTR_PARAM_CBANK
	.align		4
        /*0080*/ 	.byte	0x04, 0x0a
        /*0082*/ 	.short	(.L_134 - .L_133)
	.align		4
.L_133:
        /*0084*/ 	.word	index@(.nv.constant0._Z21normalizacionDensidadPfS_iif)
        /*0088*/ 	.short	0x0380
        /*008a*/ 	.short	0x001c


	//----- nvinfo : EIATTR_SW_WAR
	.align		4
.L_134:
        /*008c*/ 	.byte	0x04, 0x36
        /*008e*/ 	.short	(.L_136 - .L_135)
.L_135:
        /*0090*/ 	.word	0x00000008
.L_136:


//--------------------- .nv.info._Z15calculoDensidadPfPiS0_S_ifi --------------------------
	.section	.nv.info._Z15calculoDensidadPfPiS0_S_ifi,"",@"SHT_CUDA_INFO"
	.sectionflags	@""
	.align	4


	//----- nvinfo : EIATTR_CUDA_API_VERSION
	.align		4
        /*0000*/ 	.byte	0x04, 0x37
        /*0002*/ 	.short	(.L_138 - .L_137)
.L_137:
        /*0004*/ 	.word	0x00000082


	//----- nvinfo : EIATTR_KPARAM_INFO
	.align		4
.L_138:
        /*0008*/ 	.byte	0x04, 0x17
        /*000a*/ 	.short	(.L_140 - .L_139)
.L_139:
        /*000c*/ 	.word	0x00000000
        /*0010*/ 	.short	0x0006
        /*0012*/ 	.short	0x0028
        /*0014*/ 	.byte	0x00, 0xf0, 0x11, 0x00


	//----- nvinfo : EIATTR_KPARAM_INFO
	.align		4
.L_140:
        /*0018*/ 	.byte	0x04, 0x17
        /*001a*/ 	.short	(.L_142 - .L_141)
.L_141:
        /*001c*/ 	.word	0x00000000
        /*0020*/ 	.short	0x0005
        /*0022*/ 	.short	0x0024
        /*0024*/ 	.byte	0x00, 0xf0, 0x11, 0x00


	//----- nvinfo : EIATTR_KPARAM_INFO
	.align		4
.L_142:
        /*0028*/ 	.byte	0x04, 0x17
        /*002a*/ 	.short	(.L_144 - .L_143)
.L_143:
        /*002c*/ 	.word	0x00000000
        /*0030*/ 	.short	0x0004
        /*0032*/ 	.short	0x0020
        /*0034*/ 	.byte	0x00, 0xf0, 0x11, 0x00


	//----- nvinfo : EIATTR_KPARAM_INFO
	.align		4
.L_144:
        /*0038*/ 	.byte	0x04, 0x17
        /*003a*/ 	.short	(.L_146 - .L_145)
.L_145:
        /*003c*/ 	.word	0x00000000
        /*0040*/ 	.short	0x0003
        /*0042*/ 	.short	0x0018
        /*0044*/ 	.byte	0x00, 0xf5, 0x21, 0x00


	//----- nvinfo : EIATTR_KPARAM_INFO
	.align		4
.L_146:
        /*0048*/ 	.byte	0x04, 0x17
        /*004a*/ 	.short	(.L_148 - .L_147)
.L_147:
        /*004c*/ 	.word	0x00000000
        /*0050*/ 	.short	0x0002
        /*0052*/ 	.short	0x0010
        /*0054*/ 	.byte	0x00, 0xf5, 0x21, 0x00


	//----- nvinfo : EIATTR_KPARAM_INFO
	.align		4
.L_148:
        /*0058*/ 	.byte	0x04, 0x17
        /*005a*/ 	.short	(.L_150 - .L_149)
.L_149:
        /*005c*/ 	.word	0x00000000
        /*0060*/ 	.short	0x0001
        /*0062*/ 	.short	0x0008
        /*0064*/ 	.byte	0x00, 0xf5, 0x21, 0x00


	//----- nvinfo : EIATTR_KPARAM_INFO
	.align		4
.L_150:
        /*0068*/ 	.byte	0x04, 0x17
        /*006a*/ 	.short	(.L_152 - .L_151)
.L_151:
        /*006c*/ 	.word	0x00000000
        /*0070*/ 	.short	0x0000
        /*0072*/ 	.short	0x0000
        /*0074*/ 	.byte	0x00, 0xf5, 0x21, 0x00


	//----- nvinfo : EIATTR_SPARSE_MMA_MASK
	.align		4
.L_152:
        /*0078*/ 	.byte	0x03, 0x50
        /*007a*/ 	.short	0x0000


	//----- nvinfo : EIATTR_MAXREG_COUNT
	.align		4
        /*007c*/ 	.byte	0x03, 0x1b
        /*007e*/ 	.short	0x00ff


	//----- nvinfo : EIATTR_MERCURY_ISA_VERSION
	.align		4
        /*0080*/ 	.byte	0x03, 0x5f
        /*0082*/ 	.short	0x0101


	//----- nvinfo : EIATTR_VRC_CTA_INIT_COUNT
	.align		4
        /*0084*/ 	.byte	0x02, 0x4a
	.zero		1
	.zero		1


	//----- nvinfo : EIATTR_EXIT_INSTR_OFFSETS
	.align		4
        /*0088*/ 	.byte	0x04, 0x1c
        /*008a*/ 	.short	(.L_154 - .L_153)


	//   ....[0]....
.L_153:
        /*008c*/ 	.word	0x00000140


	//   ....[1]....
        /*0090*/ 	.word	0x00000cc0


	//   ....[2]....
        /*0094*/ 	.word	0x00001110


	//   ....[3]....
        /*0098*/ 	.word	0x00001270


	//----- nvinfo : EIATTR_CRS_STACK_SIZE
	.align		4
.L_154:
        /*009c*/ 	.byte	0x04, 0x1e
        /*009e*/ 	.short	(.L_156 - .L_155)
.L_155:
        /*00a0*/ 	.word	0x00000000


	//----- nvinfo : EIATTR_CBANK_PARAM_SIZE
	.align		4
.L_156:
        /*00a4*/ 	.byte	0x03, 0x19
        /*00a6*/ 	.short	0x002c


	//----- nvinfo : EIATTR_PARAM_CBANK
	.align		4
        /*00a8*/ 	.byte	0x04, 0x0a
        /*00aa*/ 	.short	(.L_158 - .L_157)
	.align		4
.L_157:
        /*00ac*/ 	.word	index@(.nv.constant0._Z15calculoDensidadPfPiS0_S_ifi)
        /*00b0*/ 	.short	0x0380
        /*00b2*/ 	.short	0x002c


	//----- nvinfo : EIATTR_SW_WAR
	.align		4
.L_158:
        /*00b4*/ 	.byte	0x04, 0x36
        /*00b6*/ 	.short	(.L_160 - .L_159)
.L_159:
        /*00b8*/ 	.word	0x00000008
.L_160:


//--------------------- .nv.info._Z35calculoDensidadInicializacionCeldasPfS_PiS0_S_iif --------------------------
	.section	.nv.info._Z35calculoDensidadInicializacionCeldasPfS_PiS0_S_iif,"",@"SHT_CUDA_INFO"
	.sectionflags	@""
	.align	4


	//----- nvinfo : EIATTR_CUDA_API_VERSION
	.align		4
        /*0000*/ 	.byte	0x04, 0x37
        /*0002*/ 	.short	(.L_162 - .L_161)
.L_161:
        /*0004*/ 	.word	0x00000082


	//----- nvinfo : EIATTR_KPARAM_INFO
	.align		4
.L_162:
        /*0008*/ 	.byte	0x04, 0x17
        /*000a*/ 	.short	(.L_164 - .L_163)
.L_163:
        /*000c*/ 	.word	0x00000000
        /*0010*/ 	.short	0x0007
        /*0012*/ 	.short	0x0030
        /*0014*/ 	.byte	0x00, 0xf0, 0x11, 0x00


	//----- nvinfo : EIATTR_KPARAM_INFO
	.align		4
.L_164:
        /*0018*/ 	.byte	0x04, 0x17
        /*001a*/ 	.short	(.L_166 - .L_165)
.L_165:
        /*001c*/ 	.word	0x00000000
        /*0020*/ 	.short	0x0006
        /*0022*/ 	.short	0x002c
        /*0024*/ 	.byte	0x00, 0xf0, 0x11, 0x00


	//----- nvinfo : EIATTR_KPARAM_INFO
	.align		4
.L_166:
        /*0028*/ 	.byte	0x04, 0x17
        /*002a*/ 	.short	(.L_168 - .L_167)
.L_167:
        /*002c*/ 	.word	0x00000000
        /*0030*/ 	.short	0x0005
        /*0032*/ 	.short	0x0028
        /*0034*/ 	.byte	0x00, 0xf0, 0x11, 0x00


	//----- nvinfo : EIATTR_KPARAM_INFO
	.align		4
.L_168:
        /*0038*/ 	.byte	0x04, 0x17
        /*003a*/ 	.short	(.L_170 - .L_169)
.L_169:
        /*003c*/ 	.word	0x00000000
        /*0040*/ 	.short	0x0004
        /*0042*/ 	.short	0x0020
        /*0044*/ 	.byte	0x00, 0xf5, 0x21, 0x00


	//----- nvinfo : EIATTR_KPARAM_INFO
	.align		4
.L_170:
        /*0048*/ 	.byte	0x04, 0x17
        /*004a*/ 	.short	(.L_172 - .L_171)
.L_171:
        /*004c*/ 	.word	0x00000000
        /*0050*/ 	.short	0x0003
        /*0052*/ 	.short	0x0018
        /*0054*/ 	.byte	0x00, 0xf5, 0x21, 0x00


	//----- nvinfo : EIATTR_KPARAM_INFO
	.align		4
.L_172:
        /*0058*/ 	.byte	0x04, 0x17
        /*005a*/ 	.short	(.L_174 - .L_173)
.L_173:
        /*005c*/ 	.word	0x00000000
        /*0060*/ 	.short	0x0002
        /*0062*/ 	.short	0x0010
        /*0064*/ 	.byte	0x00, 0xf5, 0x21, 0x00


	//----- nvinfo : EIATTR_KPARAM_INFO
	.align		4
.L_174:
        /*0068*/ 	.byte	0x04, 0x17
        /*006a*/ 	.short	(.L_176 - .L_175)
.L_175:
        /*006c*/ 	.word	0x00000000
        /*0070*/ 	.short	0x0001
        /*0072*/ 	.short	0x0008
        /*0074*/ 	.byte	0x00, 0xf5, 0x21, 0x00


	//----- nvinfo : EIATTR_KPARAM_INFO
	.align		4
.L_176:
        /*0078*/ 	.byte	0x04, 0x17
        /*007a*/ 	.short	(.L_178 - .L_177)
.L_177:
        /*007c*/ 	.word	0x00000000
        /*0080*/ 	.short	0x0000
        /*0082*/ 	.short	0x0000
        /*0084*/ 	.byte	0x00, 0xf5, 0x21, 0x00


	//----- nvinfo : EIATTR_SPARSE_MMA_MASK
	.align		4
.L_178:
        /*0088*/ 	.byte	0x03, 0x50
        /*008a*/ 	.short	0x0000


	//----- nvinfo : EIATTR_MAXREG_COUNT
	.align		4
        /*008c*/ 	.byte	0x03, 0x1b
        /*008e*/ 	.short	0x00ff


	//----- nvinfo : EIATTR_MERCURY_ISA_VERSION
	.align		4
        /*0090*/ 	.byte	0x03, 0x5f
        /*0092*/ 	.short	0x0101


	//----- nvinfo : EIATTR_VRC_CTA_INIT_COUNT
	.align		4
        /*0094*/ 	.byte	0x02, 0x4a
	.zero		1
	.zero		1


	//----- nvinfo : EIATTR_EXIT_INSTR_OFFSETS
	.align		4
        /*0098*/ 	.byte	0x04, 0x1c
        /*009a*/ 	.short	(.L_180 - .L_179)


	//   ....[0]....
.L_179:
        /*009c*/ 	.word	0x00000190


	//   ....[1]....
        /*00a0*/ 	.word	0x00000580


	//----- nvinfo : EIATTR_CRS_STACK_SIZE
	.align		4
.L_180:
        /*00a4*/ 	.byte	0x04, 0x1e
        /*00a6*/ 	.short	(.L_182 - .L_181)
.L_181:
        /*00a8*/ 	.word	0x00000000


	//----- nvinfo : EIATTR_CBANK_PARAM_SIZE
	.align		4
.L_182:
        /*00ac*/ 	.byte	0x03, 0x19
        /*00ae*/ 	.short	0x0034


	//----- nvinfo : EIATTR_PARAM_CBANK
	.align		4
        /*00b0*/ 	.byte	0x04, 0x0a
        /*00b2*/ 	.short	(.L_184 - .L_183)
	.align		4
.L_183:
        /*00b4*/ 	.word	index@(.nv.constant0._Z35calculoDensidadInicializacionCeldasPfS_PiS0_S_iif)
        /*00b8*/ 	.short	0x0380
        /*00ba*/ 	.short	0x0034


	//----- nvinfo : EIATTR_SW_WAR
	.align		4
.L_184:
        /*00bc*/ 	.byte	0x04, 0x36
        /*00be*/ 	.short	(.L_186 - .L_185)
.L_185:
        /*00c0*/ 	.word	0x00000008
.L_186:


//--------------------- .nv.info._Z27inicializacionValoresRealesPfi --------------------------
	.section	.nv.info._Z27inicializacionValoresRealesPfi,"",@"SHT_CUDA_INFO"
	.sectionflags	@""
	.align	4


	//----- nvinfo : EIATTR_CUDA_API_VERSION
	.align		4
        /*0000*/ 	.byte	0x04, 0x37
        /*0002*/ 	.short	(.L_188 - .L_187)
.L_187:
        /*0004*/ 	.word	0x00000082


	//----- nvinfo : EIATTR_KPARAM_INFO
	.align		4
.L_188:
        /*0008*/ 	.byte	0x04, 0x17
        /*000a*/ 	.short	(.L_190 - .L_189)
.L_189:
        /*000c*/ 	.word	0x00000000
        /*0010*/ 	.short	0x0001
        /*0012*/ 	.short	0x0008
        /*0014*/ 	.byte	0x00, 0xf0, 0x11, 0x00


	//----- nvinfo : EIATTR_KPARAM_INFO
	.align		4
.L_190:
        /*0018*/ 	.byte	0x04, 0x17
        /*001a*/ 	.short	(.L_192 - .L_191)
.L_191:
        /*001c*/ 	.word	0x00000000
        /*0020*/ 	.short	0x0000
        /*0022*/ 	.short	0x0000
        /*0024*/ 	.byte	0x00, 0xf5, 0x21, 0x00


	//----- nvinfo : EIATTR_SPARSE_MMA_MASK
	.align		4
.L_192:
        /*0028*/ 	.byte	0x03, 0x50
        /*002a*/ 	.short	0x0000


	//----- nvinfo : EIATTR_MAXREG_COUNT
	.align		4
        /*002c*/ 	.byte	0x03, 0x1b
        /*002e*/ 	.short	0x00ff


	//----- nvinfo : EIATTR_MERCURY_ISA_VERSION
	.align		4
        /*0030*/ 	.byte	0x03, 0x5f
        /*0032*/ 	.short	0x0101


	//----- nvinfo : EIATTR_VRC_CTA_INIT_COUNT
	.align		4
        /*0034*/ 	.byte	0x02, 0x4a
	.zero		1
	.zero		1


	//----- nvinfo : EIATTR_EXIT_INSTR_OFFSETS
	.align		4
        /*0038*/ 	.byte	0x04, 0x1c
        /*003a*/ 	.short	(.L_194 - .L_193)


	//   ....[0]....
.L_193:
        /*003c*/ 	.word	0x00000080


	//   ....[1]....
        /*0040*/ 	.word	0x000000d0


	//----- nvinfo : EIATTR_CBANK_PARAM_SIZE
	.align		4
.L_194:
        /*0044*/ 	.byte	0x03, 0x19
        /*0046*/ 	.short	0x000c


	//----- nvinfo : EIATTR_PARAM_CBANK
	.align		4
        /*0048*/ 	.byte	0x04, 0x0a
        /*004a*/ 	.short	(.L_196 - .L_195)
	.align		4
.L_195:
        /*004c*/ 	.word	index@(.nv.constant0._Z27inicializacionValoresRealesPfi)
        /*0050*/ 	.short	0x0380
        /*0052*/ 	.short	0x000c


	//----- nvinfo : EIATTR_SW_WAR
	.align		4
.L_196:
        /*0054*/ 	.byte	0x04, 0x36
        /*0056*/ 	.short	(.L_198 - .L_197)
.L_197:
        /*0058*/ 	.word	0x00000008
.L_198:


//--------------------- .nv.info._Z22inicializacionDensidadPfi --------------------------
	.section	.nv.info._Z22inicializacionDensidadPfi,"",@"SHT_CUDA_INFO"
	.sectionflags	@""
	.align	4


	//----- nvinfo : EIATTR_CUDA_API_VERSION
	.align		4
        /*0000*/ 	.byte	0x04, 0x37
        /*0002*/ 	.short	(.L_200 - .L_199)
.L_199:
        /*0004*/ 	.word	0x00000082


	//----- nvinfo : EIATTR_KPARAM_INFO
	.align		4
.L_200:
        /*0008*/ 	.byte	0x04, 0x17
        /*000a*/ 	.short	(.L_202 - .L_201)
.L_201:
        /*000c*/ 	.word	0x00000000
        /*0010*/ 	.short	0x0001
        /*0012*/ 	.short	0x0008
        /*0014*/ 	.byte	0x00, 0xf0, 0x11, 0x00


	//----- nvinfo : EIATTR_KPARAM_INFO
	.align		4
.L_202:
        /*0018*/ 	.byte	0x04, 0x17
        /*001a*/ 	.short	(.L_204 - .L_203)
.L_203:
        /*001c*/ 	.word	0x00000000
        /*0020*/ 	.short	0x0000
        /*0022*/ 	.short	0x0000
        /*0024*/ 	.byte	0x00, 0xf5, 0x21, 0x00


	//----- nvinfo : EIATTR_SPARSE_MMA_MASK
	.align		4
.L_204:
        /*0028*/ 	.byte	0x03, 0x50
        /*002a*/ 	.short	0x0000


	//----- nvinfo : EIATTR_MAXREG_COUNT
	.align		4
        /*002c*/ 	.byte	0x03, 0x1b
        /*002e*/ 	.short	0x00ff


	//----- nvinfo : EIATTR_MERCURY_ISA_VERSION
	.align		4
        /*0030*/ 	.byte	0x03, 0x5f
        /*0032*/ 	.short	0x0101


	//----- nvinfo : EIATTR_VRC_CTA_INIT_COUNT
	.align		4
        /*0034*/ 	.byte	0x02, 0x4a
	.zero		1
	.zero		1


	//----- nvinfo : EIATTR_EXIT_INSTR_OFFSETS
	.align		4
        /*0038*/ 	.byte	0x04, 0x1c
        /*003a*/ 	.short	(.L_206 - .L_205)


	//   ....[0]....
.L_205:
        /*003c*/ 	.word	0x00000080


	//   ....[1]....
        /*0040*/ 	.word	0x000000d0


	//----- nvinfo : EIATTR_CBANK_PARAM_SIZE
	.align		4
.L_206:
        /*0044*/ 	.byte	0x03, 0x19
        /*0046*/ 	.short	0x000c


	//----- nvinfo : EIATTR_PARAM_CBANK
	.align		4
        /*0048*/ 	.byte	0x04, 0x0a
        /*004a*/ 	.short	(.L_208 - .L_207)
	.align		4
.L_207:
        /*004c*/ 	.word	index@(.nv.constant0._Z22inicializacionDensidadPfi)
        /*0050*/ 	.short	0x0380
        /*0052*/ 	.short	0x000c


	//----- nvinfo : EIATTR_SW_WAR
	.align		4
.L_208:
        /*0054*/ 	.byte	0x04, 0x36
        /*0056*/ 	.short	(.L_210 - .L_209)
.L_209:
        /*0058*/ 	.word	0x00000008
.L_210:


//--------------------- .nv.info._Z22distribucionParticulasPfS_S_S_iP17curandStateXORWOWffi --------------------------
	.section	.nv.info._Z22distribucionParticulasPfS_S_S_iP17curandStateXORWOWffi,"",@"SHT_CUDA_INFO"
	.sectionflags	@""
	.align	4


	//----- nvinfo : EIATTR_CUDA_API_VERSION
	.align		4
        /*0000*/ 	.byte	0x04, 0x37
        /*0002*/ 	.short	(.L_212 - .L_211)
.L_211:
        /*0004*/ 	.word	0x00000082


	//----- nvinfo : EIATTR_KPARAM_INFO
	.align		4
.L_212:
        /*0008*/ 	.byte	0x04, 0x17
        /*000a*/ 	.short	(.L_214 - .L_213)
.L_213:
        /*000c*/ 	.word	0x00000000
        /*0010*/ 	.short	0x0008
        /*0012*/ 	.short	0x0038
        /*0014*/ 	.byte	0x00, 0xf0, 0x11, 0x00


	//----- nvinfo : EIATTR_KPARAM_INFO
	.align		4
.L_214:
        /*0018*/ 	.byte	0x04, 0x17
        /*001a*/ 	.short	(.L_216 - .L_215)
.L_215:
        /*001c*/ 	.word	0x00000000
        /*0020*/ 	.short	0x0007
        /*0022*/ 	.short	0x0034
        /*0024*/ 	.byte	0x00, 0xf0, 0x11, 0x00


	//----- nvinfo : EIATTR_KPARAM_INFO
	.align		4
.L_216:
        /*0028*/ 	.byte	0x04, 0x17
        /*002a*/ 	.short	(.L_218 - .L_217)
.L_217:
        /*002c*/ 	.word	0x00000000
        /*0030*/ 	.short	0x0006
        /*0032*/ 	.short	0x0030
        /*0034*/ 	.byte	0x00, 0xf0, 0x11, 0x00


	//----- nvinfo : EIATTR_KPARAM_INFO
	.align		4
.L_218:
        /*0038*/ 	.byte	0x04, 0x17
        /*003a*/ 	.short	(.L_220 - .L_219)
.L_219:
        /*003c*/ 	.word	0x00000000
        /*0040*/ 	.short	0x0005
        /*0042*/ 	.short	0x0028
        /*0044*/ 	.byte	0x00, 0xf5, 0x21, 0x00


	//----- nvinfo : EIATTR_KPARAM_INFO
	.align		4
.L_220:
        /*0048*/ 	.byte	0x04, 0x17
        /*004a*/ 	.short	(.L_222 - .L_221)
.L_221:
        /*004c*/ 	.word	0x00000000
        /*0050*/ 	.short	0x0004
        /*0052*/ 	.short	0x0020
        /*0054*/ 	.byte	0x00, 0xf0, 0x11, 0x00


	//----- nvinfo : EIATTR_KPARAM_INFO
	.align		4
.L_222:
        /*0058*/ 	.byte	0x04, 0x17
        /*005a*/ 	.short	(.L_224 - .L_223)
.L_223:
        /*005c*/ 	.word	0x00000000
        /*0060*/ 	.short	0x0003
        /*0062*/ 	.short	0x0018
        /*0064*/ 	.byte	0x00, 0xf5, 0x21, 0x00


	//----- nvinfo : EIATTR_KPARAM_INFO
	.align		4
.L_224:
        /*0068*/ 	.byte	0x04, 0x17
        /*006a*/ 	.short	(.L_226 - .L_225)
.L_225:
        /*006c*/ 	.word	0x00000000
        /*0070*/ 	.short	0x0002
        /*0072*/ 	.short	0x0010
        /*0074*/ 	.byte	0x00, 0xf5, 0x21, 0x00


	//----- nvinfo : EIATTR_KPARAM_INFO
	.align		4
.L_226:
        /*0078*/ 	.byte	0x04, 0x17
        /*007a*/ 	.short	(.L_228 - .L_227)
.L_227:
        /*007c*/ 	.word	0x00000000
        /*0080*/ 	.short	0x0001
        /*0082*/ 	.short	0x0008
        /*0084*/ 	.byte	0x00, 0xf5, 0x21, 0x00


	//----- nvinfo : EIATTR_KPARAM_INFO
	.align		4
.L_228:
        /*0088*/ 	.byte	0x04, 0x17
        /*008a*/ 	.short	(.L_230 - .L_229)
.L_229:
        /*008c*/ 	.word	0x00000000
        /*0090*/ 	.short	0x0000
        /*0092*/ 	.short	0x0000
        /*0094*/ 	.byte	0x00, 0xf5, 0x21, 0x00


	//----- nvinfo : EIATTR_SPARSE_MMA_MASK
	.align		4
.L_230:
        /*0098*/ 	.byte	0x03, 0x50
        /*009a*/ 	.short	0x0000


	//----- nvinfo : EIATTR_MAXREG_COUNT
	.align		4
        /*009c*/ 	.byte	0x03, 0x1b
        /*009e*/ 	.short	0x00ff


	//----- nvinfo : EIATTR_MERCURY_ISA_VERSION
	.align		4
        /*00a0*/ 	.byte	0x03, 0x5f
        /*00a2*/ 	.short	0x0101


	//----- nvinfo : EIATTR_VRC_CTA_INIT_COUNT
	.align		4
        /*00a4*/ 	.byte	0x02, 0x4a
	.zero		1
	.zero		1


	//----- nvinfo : EIATTR_EXIT_INSTR_OFFSETS
	.align		4
        /*00a8*/ 	.byte	0x04, 0x1c
        /*00aa*/ 	.short	(.L_232 - .L_231)


	//   ....[0]....
.L_231:
        /*00ac*/ 	.word	0x000001f0


	//   ....[1]....
        /*00b0*/ 	.word	0x00001b20


	//----- nvinfo : EIATTR_CRS_STACK_SIZE
	.align		4
.L_232:
        /*00b4*/ 	.byte	0x04, 0x1e
        /*00b6*/ 	.short	(.L_234 - .L_233)
.L_233:
        /*00b8*/ 	.word	0x00000000


	//----- nvinfo : EIATTR_CBANK_PARAM_SIZE
	.align		4
.L_234:
        /*00bc*/ 	.byte	0x03, 0x19
        /*00be*/ 	.short	0x003c


	//----- nvinfo : EIATTR_PARAM_CBANK
	.align		4
        /*00c0*/ 	.byte	0x04, 0x0a
        /*00c2*/ 	.short	(.L_236 - .L_235)
	.align		4
.L_235:
        /*00c4*/ 	.word	index@(.nv.constant0._Z22distribucionParticulasPfS_S_S_iP17curandStateXORWOWffi)
        /*00c8*/ 	.short	0x0380
        /*00ca*/ 	.short	0x003c


	//----- nvinfo : EIATTR_SW_WAR
	.align		4
.L_236:
        /*00cc*/ 	.byte	0x04, 0x36
        /*00ce*/ 	.short	(.L_238 - .L_237)
.L_237:
        /*00d0*/ 	.word	0x00000008
.L_238:


//--------------------- .nv.callgraph             --------------------------
	.section	.nv.callgraph,"",@"SHT_CUDA_CALLGRAPH"
	.align	4
	.sectionentsize	8
	.align		4
        /*0000*/ 	.word	0x00000000
	.align		4
        /*0004*/ 	.word	0xffffffff
	.align		4
        /*0008*/ 	.word	0x00000000
	.align		4
        /*000c*/ 	.word	0xfffffffe
	.align		4
        /*0010*/ 	.word	0x00000000
	.align		4
        /*0014*/ 	.word	0xfffffffd
	.align		4
        /*0018*/ 	.word	0x00000000
	.align		4
        /*001c*/ 	.word	0xfffffffc


//--------------------- .nv.constant4             --------------------------
	.section	.nv.constant4,"a",@progbits
	.align	8
	.align		8
.nv.constant4:
        /*0000*/ 	.dword	precalc_xorwow_matrix
	.align		8
        /*0008*/ 	.dword	precalc_xorwow_offset_matrix
	.align		8
        /*0010*/ 	.dword	mrg32k3aM1
	.align		8
        /*0018*/ 	.dword	mrg32k3aM2
	.align		8
        /*0020*/ 	.dword	mrg32k3aM1SubSeq
	.align		8
        /*0028*/ 	.dword	mrg32k3aM2SubSeq
	.align		8
        /*0030*/ 	.dword	mrg32k3aM1Seq
	.align		8
        /*0038*/ 	.dword	mrg32k3aM2Seq


//--------------------- .nv.constant3             --------------------------
	.section	.nv.constant3,"a",@progbits
	.align	8
.nv.constant3:
	.type		__cr_lgamma_table,@object
	.size		__cr_lgamma_table,(.L_8 - __cr_lgamma_table)
__cr_lgamma_table:
        /*0000*/ 	.byte	0x00, 0x00, 0x00, 0x00, 0x00, 0x00, 0x00, 0x00, 0x00, 0x00, 0x00, 0x00, 0x00, 0x00, 0x00, 0x00
        /*0010*/ 	.byte	0xef, 0x39, 0xfa, 0xfe, 0x42, 0x2e, 0xe6, 0x3f, 0x02, 0x20, 0x2a, 0xfa, 0x0b, 0xab, 0xfc, 0x3f
        /*0020*/ 	.byte	0xf9, 0x2c, 0x92, 0x7c, 0xa7, 0x6c, 0x09, 0x40, 0xc9, 0x79, 0x44, 0x3c, 0x64, 0x26, 0x13, 0x40
        /*0030*/ 	.byte	0xca, 0x01, 0xcf, 0x3a, 0x27, 0x51, 0x1a, 0x40, 0x30, 0xcc, 0x2d, 0xf3, 0xe1, 0x0c, 0x21, 0x40
        /*0040*/ 	.byte	0x0d, 0xb7, 0xfc, 0x82, 0x8e, 0x35, 0x25, 0x40
.L_8:


//--------------------- .text._Z13ComplexToRealP6float2S0_i --------------------------
	.section	.text._Z13ComplexToRealP6float2S0_i,"ax",@progbits
	.align	128
        .global         _Z13ComplexToRealP6float2S0_i
        .type           _Z13ComplexToRealP6float2S0_i,@function
        .size           _Z13ComplexToRealP6float2S0_i,(.L_x_104 - _Z13ComplexToRealP6float2S0_i)
        .other          _Z13ComplexToRealP6float2S0_i,@"STO_CUDA_ENTRY STV_DEFAULT"
_Z13ComplexToRealP6float2S0_i:
.text._Z13ComplexToRealP6float2S0_i:
[----:B------:R-:W-:Y:S01]  /*0000*/  LDC R1, c[0x0][0x37c] ;  /* 0x0000df00ff017b82 */ /* 0x000fe20000000800 */
[----:B------:R-:W0:Y:S07]  /*0010*/  S2R R0, SR_TID.X ;  /* 0x0000000000007919 */ /* 0x000e2e0000002100 */
[----:B------:R-:W0:Y:S01]  /*0020*/  S2UR UR5, SR_CTAID.X ;  /* 0x00000000000579c3 */ /* 0x000e220000002500 */
[----:B------:R-:W1:Y:S07]  /*0030*/  LDCU UR4, c[0x0][0x390] ;  /* 0x00007200ff0477ac */ /* 0x000e6e0008000800 */
[----:B------:R-:W0:Y:S01]  /*0040*/  LDC R7, c[0x0][0x360] ;  /* 0x0000d800ff077b82 */ /* 0x000e220000000800 */
[----:B-1----:R-:W-:Y:S01]  /*0050*/  UIMAD UR4, UR4, UR4, URZ ;  /* 0x00000004040472a4 */ /* 0x002fe2000f8e02ff */
[----:B0-----:R-:W-:-:S05]  /*0060*/  IMAD R7, R7, UR5, R0 ;  /* 0x0000000507077c24 */ /* 0x001fca000f8e0200 */
[----:B------:R-:W-:-:S13]  /*0070*/  ISETP.GE.AND P0, PT, R7, UR4, PT ;  /* 0x0000000407007c0c */ /* 0x000fda000bf06270 */
[----:B------:R-:W-:Y:S05]  /*0080*/  @P0 EXIT ;  /* 0x000000000000094d */ /* 0x000fea0003800000 */
[----:B------:R-:W0:Y:S01]  /*0090*/  LDC.64 R2, c[0x0][0x380] ;  /* 0x0000e000ff027b82 */ /* 0x000e220000000a00 */
[----:B------:R-:W1:Y:S07]  /*00a0*/  LDCU.64 UR4, c[0x0][0x358] ;  /* 0x00006b00ff0477ac */ /* 0x000e6e0008000a00 */
[----:B------:R-:W2:Y:S01]  /*00b0*/  LDC.64 R4, c[0x0][0x388] ;  /* 0x0000e200ff047b82 */ /* 0x000ea20000000a00 */
[----:B0-----:R-:W-:-:S06]  /*00c0*/  IMAD.WIDE R2, R7, 0x8, R2 ;  /* 0x0000000807027825 */ /* 0x001fcc00078e0202 */
[----:B-1----:R-:W3:Y:S01]  /*00d0*/  LDG.E.64 R2, desc[UR4][R2.64] ;  /* 0x0000000402027981 */ /* 0x002ee2000c1e1b00 */
[----:B--2---:R-:W-:-:S05]  /*00e0*/  IMAD.WIDE R4, R7, 0x8, R4 ;  /* 0x0000000807047825 */ /* 0x004fca00078e0204 */
[----:B---3--:R-:W-:Y:S01]  /*00f0*/  STG.E.64 desc[UR4][R4.64], R2 ;  /* 0x0000000204007986 */ /* 0x008fe2000c101b04 */
[----:B------:R-:W-:Y:S05]  /*0100*/  EXIT ;  /* 0x000000000000794d */ /* 0x000fea0003800000 */
.L_x_0:
[----:B------:R-:W-:-:S00]  /*0110*/  BRA `(.L_x_0) ;  /* 0xfffffffc00fc7947 */ /* 0x000fc0000383ffff */
[----:B------:R-:W-:-:S00]  /*0120*/  NOP ;  /* 0x0000000000007918 */ /* 0x000fc00000000000 */
        /* <DEDUP_REMOVED lines=13> */
.L_x_104:


//--------------------- .text._Z31normalizacionSalidaTranfForwardP6float2S0_i --------------------------
	.section	.text._Z31normalizacionSalidaTranfForwardP6float2S0_i,"ax",@progbits
	.align	128
        .global         _Z31normalizacionSalidaTranfForwardP6float2S0_i
        .type           _Z31normalizacionSalidaTranfForwardP6float2S0_i,@function
        .size           _Z31normalizacionSalidaTranfForwardP6float2S0_i,(.L_x_99 - _Z31normalizacionSalidaTranfForwardP6float2S0_i)
        .other          _Z31normalizacionSalidaTranfForwardP6float2S0_i,@"STO_CUDA_ENTRY STV_DEFAULT"
_Z31normalizacionSalidaTranfForwardP6float2S0_i:
.text._Z31normalizacionSalidaTranfForwardP6float2S0_i:
        /* <DEDUP_REMOVED lines=10> */
[----:B------:R-:W1:Y:S01]  /*00a0*/  LDCU.64 UR6, c[0x0][0x358] ;  /* 0x00006b00ff0677ac */ /* 0x000e620008000a00 */
[----:B0-----:R-:W-:-:S06]  /*00b0*/  IMAD.WIDE R2, R6, 0x8, R2 ;  /* 0x0000000806027825 */ /* 0x001fcc00078e0202 */
[----:B-1----:R-:W2:Y:S01]  /*00c0*/  LDG.E.64 R2, desc[UR6][R2.64] ;  /* 0x0000000602027981 */ /* 0x002ea2000c1e1b00 */
[----:B------:R-:W-:Y:S01]  /*00d0*/  UIMAD UR4, UR4, UR4, URZ ;  /* 0x00000004040472a4 */ /* 0x000fe2000f8e02ff */
[----:B------:R-:W-:Y:S05]  /*00e0*/  BSSY.RECONVERGENT B0, `(.L_x_1) ;  /* 0x000000e000007945 */ /* 0x000fea0003800200 */
[----:B------:R-:W-:-:S04]  /*00f0*/  I2FP.F32.S32 R8, UR4 ;  /* 0x0000000400087c45 */ /* 0x000fc80008201400 */
[----:B------:R-:W0:Y:S02]  /*0100*/  MUFU.RCP R5, R8 ;  /* 0x0000000800057308 */ /* 0x000e240000001000 */
[----:B0-----:R-:W-:-:S04]  /*0110*/  FFMA R0, -R8, R5, 1 ;  /* 0x3f80000008007423 */ /* 0x001fc80000000105 */
[----:B------:R-:W-:Y:S02]  /*0120*/  FFMA R5, R5, R0, R5 ;  /* 0x0000000005057223 */ /* 0x000fe40000000005 */
[----:B--2---:R-:W0:Y:S02]  /*0130*/  FCHK P0, R2, R8 ;  /* 0x0000000802007302 */ /* 0x004e240000000000 */
[----:B------:R-:W-:-:S04]  /*0140*/  FFMA R4, R2, R5, RZ ;  /* 0x0000000502047223 */ /* 0x000fc800000000ff */
[----:B------:R-:W-:-:S04]  /*0150*/  FFMA R0, -R8, R4, R2 ;  /* 0x0000000408007223 */ /* 0x000fc80000000102 */
[----:B------:R-:W-:Y:S01]  /*0160*/  FFMA R4, R5, R0, R4 ;  /* 0x0000000005047223 */ /* 0x000fe20000000004 */
[----:B0-----:R-:W-:Y:S06]  /*0170*/  @!P0 BRA `(.L_x_2) ;  /* 0x0000000000108947 */ /* 0x001fec0003800000 */
[----:B------:R-:W-:Y:S01]  /*0180*/  IMAD.MOV.U32 R5, RZ, RZ, R8 ;  /* 0x000000ffff057224 */ /* 0x000fe200078e0008 */
[----:B------:R-:W-:-:S07]  /*0190*/  MOV R10, 0x1b0 ;  /* 0x000001b0000a7802 */ /* 0x000fce0000000f00 */
[----:B------:R-:W-:Y:S05]  /*01a0*/  CALL.REL.NOINC `($__internal_0_$__cuda_sm3x_div_rn_noftz_f32_slowpath) ;  /* 0x0000000000547944 */ /* 0x000fea0003c00000 */
[----:B------:R-:W-:-:S07]  /*01b0*/  IMAD.MOV.U32 R4, RZ, RZ, R0 ;  /* 0x000000ffff047224 */ /* 0x000fce00078e0000 */
.L_x_2:
[----:B------:R-:W-:Y:S05]  /*01c0*/  BSYNC.RECONVERGENT B0 ;  /* 0x0000000000007941 */ /* 0x000fea0003800200 */
.L_x_1:
[----:B------:R-:W0:Y:S01]  /*01d0*/  MUFU.RCP R5, R8 ;  /* 0x0000000800057308 */ /* 0x000e220000001000 */
[----:B------:R-:W1:Y:S01]  /*01e0*/  LDC.64 R10, c[0x0][0x388] ;  /* 0x0000e200ff0a7b82 */ /* 0x000e620000000a00 */
[----:B------:R-:W-:Y:S06]  /*01f0*/  BSSY.RECONVERGENT B0, `(.L_x_3) ;  /* 0x000000e000007945 */ /* 0x000fec0003800200 */
[----:B------:R-:W2:Y:S01]  /*0200*/  FCHK P0, R3, R8 ;  /* 0x0000000803007302 */ /* 0x000ea20000000000 */
[----:B0-----:R-:W-:-:S04]  /*0210*/  FFMA R0, -R8, R5, 1 ;  /* 0x3f80000008007423 */ /* 0x001fc80000000105 */
[----:B------:R-:W-:-:S04]  /*0220*/  FFMA R2, R5, R0, R5 ;  /* 0x0000000005027223 */ /* 0x000fc80000000005 */
[----:B------:R-:W-:Y:S01]  /*0230*/  FFMA R5, R3, R2, RZ ;  /* 0x0000000203057223 */ /* 0x000fe200000000ff */
[----:B-1----:R-:W-:-:S04]  /*0240*/  IMAD.WIDE R6, R6, 0x8, R10 ;  /* 0x0000000806067825 */ /* 0x002fc800078e020a */
[----:B------:R-:W-:-:S04]  /*0250*/  FFMA R0, -R8, R5, R3 ;  /* 0x0000000508007223 */ /* 0x000fc80000000103 */
[----:B------:R-:W-:Y:S01]  /*0260*/  FFMA R5, R2, R0, R5 ;  /* 0x0000000002057223 */ /* 0x000fe20000000005 */
[----:B--2---:R-:W-:Y:S06]  /*0270*/  @!P0 BRA `(.L_x_4) ;  /* 0x0000000000148947 */ /* 0x004fec0003800000 */
[----:B------:R-:W-:Y:S01]  /*0280*/  IMAD.MOV.U32 R2, RZ, RZ, R3 ;  /* 0x000000ffff027224 */ /* 0x000fe200078e0003 */
[----:B------:R-:W-:Y:S01]  /*0290*/  MOV R10, 0x2c0 ;  /* 0x000002c0000a7802 */ /* 0x000fe20000000f00 */
[----:B------:R-:W-:-:S07]  /*02a0*/  IMAD.MOV.U32 R5, RZ, RZ, R8 ;  /* 0x000000ffff057224 */ /* 0x000fce00078e0008 */
[----:B------:R-:W-:Y:S05]  /*02b0*/  CALL.REL.NOINC `($__internal_0_$__cuda_sm3x_div_rn_noftz_f32_slowpath) ;  /* 0x0000000000107944 */ /* 0x000fea0003c00000 */
[----:B------:R-:W-:-:S07]  /*02c0*/  IMAD.MOV.U32 R5, RZ, RZ, R0 ;  /* 0x000000ffff057224 */ /* 0x000fce00078e0000 */
.L_x_4:
[----:B------:R-:W-:Y:S05]  /*02d0*/  BSYNC.RECONVERGENT B0 ;  /* 0x0000000000007941 */ /* 0x000fea0003800200 */
.L_x_3:
[----:B------:R-:W-:Y:S01]  /*02e0*/  STG.E.64 desc[UR6][R6.64], R4 ;  /* 0x0000000406007986 */ /* 0x000fe2000c101b06 */
[----:B------:R-:W-:Y:S05]  /*02f0*/  EXIT ;  /* 0x000000000000794d */ /* 0x000fea0003800000 */
        .weak           $__internal_0_$__cuda_sm3x_div_rn_noftz_f32_slowpath
        .type           $__internal_0_$__cuda_sm3x_div_rn_noftz_f32_slowpath,@function
        .size           $__internal_0_$__cuda_sm3x_div_rn_noftz_f32_slowpath,(.L_x_99 - $__internal_0_$__cuda_sm3x_div_rn_noftz_f32_slowpath)
$__internal_0_$__cuda_sm3x_div_rn_noftz_f32_slowpath:
[----:B------:R-:W-:Y:S01]  /*0300*/  SHF.R.U32.HI R11, RZ, 0x17, R5 ;  /* 0x00000017ff0b7819 */ /* 0x000fe20000011605 */
[----:B------:R-:W-:Y:S01]  /*0310*/  BSSY.RECONVERGENT B1, `(.L_x_5) ;  /* 0x0000062000017945 */ /* 0x000fe20003800200 */
[----:B------:R-:W-:Y:S02]  /*0320*/  SHF.R.U32.HI R0, RZ, 0x17, R2 ;  /* 0x00000017ff007819 */ /* 0x000fe40000011602 */
[----:B------:R-:W-:Y:S02]  /*0330*/  LOP3.LUT R11, R11, 0xff, RZ, 0xc0, !PT ;  /* 0x000000ff0b0b7812 */ /* 0x000fe400078ec0ff */
[----:B------:R-:W-:-:S03]  /*0340*/  LOP3.LUT R14, R0, 0xff, RZ, 0xc0, !PT ;  /* 0x000000ff000e7812 */ /* 0x000fc600078ec0ff */
[----:B------:R-:W-:Y:S02]  /*0350*/  VIADD R12, R11, 0xffffffff ;  /* 0xffffffff0b0c7836 */ /* 0x000fe40000000000 */
[----:B------:R-:W-:-:S03]  /*0360*/  VIADD R0, R14, 0xffffffff ;  /* 0xffffffff0e007836 */ /* 0x000fc60000000000 */
[----:B------:R-:W-:-:S04]  /*0370*/  ISETP.GT.U32.AND P0, PT, R12, 0xfd, PT ;  /* 0x000000fd0c00780c */ /* 0x000fc80003f04070 */
[----:B------:R-:W-:-:S13]  /*0380*/  ISETP.GT.U32.OR P0, PT, R0, 0xfd, P0 ;  /* 0x000000fd0000780c */ /* 0x000fda0000704470 */
[----:B------:R-:W-:Y:S01]  /*0390*/  @!P0 IMAD.MOV.U32 R9, RZ, RZ, RZ ;  /* 0x000000ffff098224 */ /* 0x000fe200078e00ff */
[----:B------:R-:W-:Y:S06]  /*03a0*/  @!P0 BRA `(.L_x_6) ;  /* 0x00000000005c8947 */ /* 0x000fec0003800000 */
[----:B------:R-:W-:Y:S02]  /*03b0*/  FSETP.GTU.FTZ.AND P0, PT, |R2|, +INF , PT ;  /* 0x7f8000000200780b */ /* 0x000fe40003f1c200 */
[----:B------:R-:W-:-:S04]  /*03c0*/  FSETP.GTU.FTZ.AND P1, PT, |R5|, +INF , PT ;  /* 0x7f8000000500780b */ /* 0x000fc80003f3c200 */
[----:B------:R-:W-:-:S13]  /*03d0*/  PLOP3.LUT P0, PT, P0, P1, PT, 0xf8, 0x8f ;  /* 0x00000000008f781c */ /* 0x000fda0000703f70 */
[----:B------:R-:W-:Y:S05]  /*03e0*/  @P0 BRA `(.L_x_7) ;  /* 0x00000004004c0947 */ /* 0x000fea0003800000 */
[----:B------:R-:W-:-:S13]  /*03f0*/  LOP3.LUT P0, RZ, R5, 0x7fffffff, R2, 0xc8, !PT ;  /* 0x7fffffff05ff7812 */ /* 0x000fda000780c802 */
[----:B------:R-:W-:Y:S05]  /*0400*/  @!P0 BRA `(.L_x_8) ;  /* 0x00000004003c8947 */ /* 0x000fea0003800000 */
[C---:B------:R-:W-:Y:S02]  /*0410*/  FSETP.NEU.FTZ.AND P2, PT, |R2|.reuse, +INF , PT ;  /* 0x7f8000000200780b */ /* 0x040fe40003f5d200 */
[----:B------:R-:W-:Y:S02]  /*0420*/  FSETP.NEU.FTZ.AND P1, PT, |R5|, +INF , PT ;  /* 0x7f8000000500780b */ /* 0x000fe40003f3d200 */
[----:B------:R-:W-:-:S11]  /*0430*/  FSETP.NEU.FTZ.AND P0, PT, |R2|, +INF , PT ;  /* 0x7f8000000200780b */ /* 0x000fd60003f1d200 */
[----:B------:R-:W-:Y:S05]  /*0440*/  @!P1 BRA !P2, `(.L_x_8) ;  /* 0x00000004002c9947 */ /* 0x000fea0005000000 */
[----:B------:R-:W-:-:S04]  /*0450*/  LOP3.LUT P2, RZ, R2, 0x7fffffff, RZ, 0xc0, !PT ;  /* 0x7fffffff02ff7812 */ /* 0x000fc8000784c0ff */
[----:B------:R-:W-:-:S13]  /*0460*/  PLOP3.LUT P1, PT, P1, P2, PT, 0x2f, 0xf2 ;  /* 0x0000000000f2781c */ /* 0x000fda0000f24577 */
[----:B------:R-:W-:Y:S05]  /*0470*/  @P1 BRA `(.L_x_9) ;  /* 0x0000000400181947 */ /* 0x000fea0003800000 */
[----:B------:R-:W-:-:S04]  /*0480*/  LOP3.LUT P1, RZ, R5, 0x7fffffff, RZ, 0xc0, !PT ;  /* 0x7fffffff05ff7812 */ /* 0x000fc8000782c0ff */
[----:B------:R-:W-:-:S13]  /*0490*/  PLOP3.LUT P0, PT, P0, P1, PT, 0x2f, 0xf2 ;  /* 0x0000000000f2781c */ /* 0x000fda0000702577 */
[----:B------:R-:W-:Y:S05]  /*04a0*/  @P0 BRA `(.L_x_10) ;  /* 0x0000000400000947 */ /* 0x000fea0003800000 */
[----:B------:R-:W-:Y:S02]  /*04b0*/  ISETP.GE.AND P0, PT, R0, RZ, PT ;  /* 0x000000ff0000720c */ /* 0x000fe40003f06270 */
[----:B------:R-:W-:-:S11]  /*04c0*/  ISETP.GE.AND P1, PT, R12, RZ, PT ;  /* 0x000000ff0c00720c */ /* 0x000fd60003f26270 */
[----:B------:R-:W-:Y:S02]  /*04d0*/  @P0 IMAD.MOV.U32 R9, RZ, RZ, RZ ;  /* 0x000000ffff090224 */ /* 0x000fe400078e00ff */
[----:B------:R-:W-:Y:S01]  /*04e0*/  @!P0 FFMA R2, R2, 1.84467440737095516160e+19, RZ ;  /* 0x5f80000002028823 */ /* 0x000fe200000000ff */
[----:B------:R-:W-:Y:S02]  /*04f0*/  @!P0 IMAD.MOV.U32 R9, RZ, RZ, -0x40 ;  /* 0xffffffc0ff098424 */ /* 0x000fe400078e00ff */
[----:B------:R-:W-:Y:S02]  /*0500*/  @!P1 FFMA R5, R5, 1.84467440737095516160e+19, RZ ;  /* 0x5f80000005059823 */ /* 0x000fe400000000ff */
[----:B------:R-:W-:-:S07]  /*0510*/  @!P1 VIADD R9, R9, 0x40 ;  /* 0x0000004009099836 */ /* 0x000fce0000000000 */
.L_x_6:
[----:B------:R-:W-:Y:S01]  /*0520*/  LEA R0, R11, 0xc0800000, 0x17 ;  /* 0xc08000000b007811 */ /* 0x000fe200078eb8ff */
[----:B------:R-:W-:Y:S04]  /*0530*/  BSSY.RECONVERGENT B2, `(.L_x_11) ;  /* 0x0000036000027945 */ /* 0x000fe80003800200 */
[----:B------:R-:W-:Y:S02]  /*0540*/  IMAD.IADD R12, R5, 0x1, -R0 ;  /* 0x00000001050c7824 */ /* 0x000fe400078e0a00 */
[----:B------:R-:W-:Y:S02]  /*0550*/  VIADD R5, R14, 0xffffff81 ;  /* 0xffffff810e057836 */ /* 0x000fe40000000000 */
[----:B------:R0:W1:Y:S01]  /*0560*/  MUFU.RCP R13, R12 ;  /* 0x0000000c000d7308 */ /* 0x0000620000001000 */
[----:B------:R-:W-:Y:S01]  /*0570*/  FADD.FTZ R15, -R12, -RZ ;  /* 0x800000ff0c0f7221 */ /* 0x000fe20000010100 */
[C---:B------:R-:W-:Y:S01]  /*0580*/  IMAD R0, R5.reuse, -0x800000, R2 ;  /* 0xff80000005007824 */ /* 0x040fe200078e0202 */
[----:B0-----:R-:W-:-:S05]  /*0590*/  IADD3 R12, PT, PT, R5, 0x7f, -R11 ;  /* 0x0000007f050c7810 */ /* 0x001fca0007ffe80b */
[----:B------:R-:W-:Y:S02]  /*05a0*/  IMAD.IADD R9, R12, 0x1, R9 ;  /* 0x000000010c097824 */ /* 0x000fe400078e0209 */
[----:B-1----:R-:W-:-:S04]  /*05b0*/  FFMA R14, R13, R15, 1 ;  /* 0x3f8000000d0e7423 */ /* 0x002fc8000000000f */
[----:B------:R-:W-:-:S04]  /*05c0*/  FFMA R17, R13, R14, R13 ;  /* 0x0000000e0d117223 */ /* 0x000fc8000000000d */
[----:B------:R-:W-:-:S04]  /*05d0*/  FFMA R2, R0, R17, RZ ;  /* 0x0000001100027223 */ /* 0x000fc800000000ff */
[----:B------:R-:W-:-:S04]  /*05e0*/  FFMA R13, R15, R2, R0 ;  /* 0x000000020f0d7223 */ /* 0x000fc80000000000 */
[----:B------:R-:W-:-:S04]  /*05f0*/  FFMA R14, R17, R13, R2 ;  /* 0x0000000d110e7223 */ /* 0x000fc80000000002 */
[----:B------:R-:W-:-:S04]  /*0600*/  FFMA R15, R15, R14, R0 ;  /* 0x0000000e0f0f7223 */ /* 0x000fc80000000000 */
[----:B------:R-:W-:-:S05]  /*0610*/  FFMA R0, R17, R15, R14 ;  /* 0x0000000f11007223 */ /* 0x000fca000000000e */
[----:B------:R-:W-:-:S04]  /*0620*/  SHF.R.U32.HI R2, RZ, 0x17, R0 ;  /* 0x00000017ff027819 */ /* 0x000fc80000011600 */
[----:B------:R-:W-:-:S05]  /*0630*/  LOP3.LUT R2, R2, 0xff, RZ, 0xc0, !PT ;  /* 0x000000ff02027812 */ /* 0x000fca00078ec0ff */
[----:B------:R-:W-:-:S04]  /*0640*/  IMAD.IADD R11, R2, 0x1, R9 ;  /* 0x00000001020b7824 */ /* 0x000fc800078e0209 */
[----:B------:R-:W-:-:S05]  /*0650*/  VIADD R2, R11, 0xffffffff ;  /* 0xffffffff0b027836 */ /* 0x000fca0000000000 */
[----:B------:R-:W-:-:S13]  /*0660*/  ISETP.GE.U32.AND P0, PT, R2, 0xfe, PT ;  /* 0x000000fe0200780c */ /* 0x000fda0003f06070 */
[----:B------:R-:W-:Y:S05]  /*0670*/  @!P0 BRA `(.L_x_12) ;  /* 0x0000000000808947 */ /* 0x000fea0003800000 */
[----:B------:R-:W-:-:S13]  /*0680*/  ISETP.GT.AND P0, PT, R11, 0xfe, PT ;  /* 0x000000fe0b00780c */ /* 0x000fda0003f04270 */
[----:B------:R-:W-:Y:S05]  /*0690*/  @P0 BRA `(.L_x_13) ;  /* 0x00000000006c0947 */ /* 0x000fea0003800000 */
[----:B------:R-:W-:-:S13]  /*06a0*/  ISETP.GE.AND P0, PT, R11, 0x1, PT ;  /* 0x000000010b00780c */ /* 0x000fda0003f06270 */
[----:B------:R-:W-:Y:S05]  /*06b0*/  @P0 BRA `(.L_x_14) ;  /* 0x0000000000740947 */ /* 0x000fea0003800000 */
[----:B------:R-:W-:Y:S02]  /*06c0*/  ISETP.GE.AND P0, PT, R11, -0x18, PT ;  /* 0xffffffe80b00780c */ /* 0x000fe40003f06270 */
[----:B------:R-:W-:-:S11]  /*06d0*/  LOP3.LUT R0, R0, 0x80000000, RZ, 0xc0, !PT ;  /* 0x8000000000007812 */ /* 0x000fd600078ec0ff */
[----:B------:R-:W-:Y:S05]  /*06e0*/  @!P0 BRA `(.L_x_14) ;  /* 0x0000000000688947 */ /* 0x000fea0003800000 */
[-CC-:B------:R-:W-:Y:S01]  /*06f0*/  FFMA.RZ R2, R17, R15.reuse, R14.reuse ;  /* 0x0000000f11027223 */ /* 0x180fe2000000c00e */
[----:B------:R-:W-:Y:S02]  /*0700*/  VIADD R12, R11, 0x20 ;  /* 0x000000200b0c7836 */ /* 0x000fe40000000000 */
[-CC-:B------:R-:W-:Y:S01]  /*0710*/  FFMA.RM R5, R17, R15.reuse, R14.reuse ;  /* 0x0000000f11057223 */ /* 0x180fe2000000400e */
[----:B------:R-:W-:Y:S02]  /*0720*/  ISETP.NE.AND P2, PT, R11, RZ, PT ;  /* 0x000000ff0b00720c */ /* 0x000fe40003f45270 */
[----:B------:R-:W-:Y:S01]  /*0730*/  LOP3.LUT R9, R2, 0x7fffff, RZ, 0xc0, !PT ;  /* 0x007fffff02097812 */ /* 0x000fe200078ec0ff */
[----:B------:R-:W-:Y:S01]  /*0740*/  FFMA.RP R2, R17, R15, R14 ;  /* 0x0000000f11027223 */ /* 0x000fe2000000800e */
[----:B------:R-:W-:Y:S01]  /*0750*/  ISETP.NE.AND P1, PT, R11, RZ, PT ;  /* 0x000000ff0b00720c */ /* 0x000fe20003f25270 */
[----:B------:R-:W-:Y:S01]  /*0760*/  IMAD.MOV R11, RZ, RZ, -R11 ;  /* 0x000000ffff0b7224 */ /* 0x000fe200078e0a0b */
[----:B------:R-:W-:-:S02]  /*0770*/  LOP3.LUT R9, R9, 0x800000, RZ, 0xfc, !PT ;  /* 0x0080000009097812 */ /* 0x000fc400078efcff */
[----:B------:R-:W-:Y:S02]  /*0780*/  FSETP.NEU.FTZ.AND P0, PT, R2, R5, PT ;  /* 0x000000050200720b */ /* 0x000fe40003f1d000 */
[----:B------:R-:W-:Y:S02]  /*0790*/  SHF.L.U32 R12, R9, R12, RZ ;  /* 0x0000000c090c7219 */ /* 0x000fe400000006ff */
[----:B------:R-:W-:Y:S02]  /*07a0*/  SEL R2, R11, RZ, P2 ;  /* 0x000000ff0b027207 */ /* 0x000fe40001000000 */
[----:B------:R-:W-:Y:S02]  /*07b0*/  ISETP.NE.AND P1, PT, R12, RZ, P1 ;  /* 0x000000ff0c00720c */ /* 0x000fe40000f25270 */
[----:B------:R-:W-:Y:S02]  /*07c0*/  SHF.R.U32.HI R2, RZ, R2, R9 ;  /* 0x00000002ff027219 */ /* 0x000fe40000011609 */
[----:B------:R-:W-:-:S02]  /*07d0*/  PLOP3.LUT P0, PT, P0, P1, PT, 0xf8, 0x8f ;  /* 0x00000000008f781c */ /* 0x000fc40000703f70 */
[----:B------:R-:W-:Y:S02]  /*07e0*/  SHF.R.U32.HI R12, RZ, 0x1, R2 ;  /* 0x00000001ff0c7819 */ /* 0x000fe40000011602 */
[----:B------:R-:W-:-:S04]  /*07f0*/  SEL R5, RZ, 0x1, !P0 ;  /* 0x00000001ff057807 */ /* 0x000fc80004000000 */
[----:B------:R-:W-:-:S04]  /*0800*/  LOP3.LUT R5, R5, 0x1, R12, 0xf8, !PT ;  /* 0x0000000105057812 */ /* 0x000fc800078ef80c */
[----:B------:R-:W-:-:S05]  /*0810*/  LOP3.LUT R5, R5, R2, RZ, 0xc0, !PT ;  /* 0x0000000205057212 */ /* 0x000fca00078ec0ff */
[----:B------:R-:W-:-:S05]  /*0820*/  IMAD.IADD R5, R12, 0x1, R5 ;  /* 0x000000010c057824 */ /* 0x000fca00078e0205 */
[----:B------:R-:W-:Y:S01]  /*0830*/  LOP3.LUT R0, R5, R0, RZ, 0xfc, !PT ;  /* 0x0000000005007212 */ /* 0x000fe200078efcff */
[----:B------:R-:W-:Y:S06]  /*0840*/  BRA `(.L_x_14) ;  /* 0x0000000000107947 */ /* 0x000fec0003800000 */
.L_x_13:
[----:B------:R-:W-:-:S04]  /*0850*/  LOP3.LUT R0, R0, 0x80000000, RZ, 0xc0, !PT ;  /* 0x8000000000007812 */ /* 0x000fc800078ec0ff */
[----:B------:R-:W-:Y:S01]  /*0860*/  LOP3.LUT R0, R0, 0x7f800000, RZ, 0xfc, !PT ;  /* 0x7f80000000007812 */ /* 0x000fe200078efcff */
[----:B------:R-:W-:Y:S06]  /*0870*/  BRA `(.L_x_14) ;  /* 0x0000000000047947 */ /* 0x000fec0003800000 */
.L_x_12:
[----:B------:R-:W-:-:S07]  /*0880*/  IMAD R0, R9, 0x800000, R0 ;  /* 0x0080000009007824 */ /* 0x000fce00078e0200 */
.L_x_14:
[----:B------:R-:W-:Y:S05]  /*0890*/  BSYNC.RECONVERGENT B2 ;  /* 0x0000000000027941 */ /* 0x000fea0003800200 */
.L_x_11:
[----:B------:R-:W-:Y:S05]  /*08a0*/  BRA `(.L_x_15) ;  /* 0x0000000000207947 */ /* 0x000fea0003800000 */
.L_x_10:
[----:B------:R-:W-:-:S04]  /*08b0*/  LOP3.LUT R0, R5, 0x80000000, R2, 0x48, !PT ;  /* 0x8000000005007812 */ /* 0x000fc800078e4802 */
[----:B------:R-:W-:Y:S01]  /*08c0*/  LOP3.LUT R0, R0, 0x7f800000, RZ, 0xfc, !PT ;  /* 0x7f80000000007812 */ /* 0x000fe200078efcff */
[----:B------:R-:W-:Y:S06]  /*08d0*/  BRA `(.L_x_15) ;  /* 0x0000000000147947 */ /* 0x000fec0003800000 */
.L_x_9:
[----:B------:R-:W-:Y:S01]  /*08e0*/  LOP3.LUT R0, R5, 0x80000000, R2, 0x48, !PT ;  /* 0x8000000005007812 */ /* 0x000fe200078e4802 */
[----:B------:R-:W-:Y:S06]  /*08f0*/  BRA `(.L_x_15) ;  /* 0x00000000000c7947 */ /* 0x000fec0003800000 */
.L_x_8:
[----:B------:R-:W0:Y:S01]  /*0900*/  MUFU.RSQ R0, -QNAN ;  /* 0xffc0000000007908 */ /* 0x000e220000001400 */
[----:B------:R-:W-:Y:S05]  /*0910*/  BRA `(.L_x_15) ;  /* 0x0000000000047947 */ /* 0x000fea0003800000 */
.L_x_7:
[----:B------:R-:W-:-:S07]  /*0920*/  FADD.FTZ R0, R2, R5 ;  /* 0x0000000502007221 */ /* 0x000fce0000010000 */
.L_x_15:
[----:B------:R-:W-:Y:S05]  /*0930*/  BSYNC.RECONVERGENT B1 ;  /* 0x0000000000017941 */ /* 0x000fea0003800200 */
.L_x_5:
[----:B------:R-:W-:-:S04]  /*0940*/  IMAD.MOV.U32 R11, RZ, RZ, 0x0 ;  /* 0x00000000ff0b7424 */ /* 0x000fc800078e00ff */
[----:B0-----:R-:W-:Y:S05]  /*0950*/  RET.REL.NODEC R10 `(_Z31normalizacionSalidaTranfForwardP6float2S0_i) ;  /* 0xfffffff40aa87950 */ /* 0x001fea0003c3ffff */
.L_x_16:
        /* <DEDUP_REMOVED lines=10> */
.L_x_99:


//--------------------- .text._Z13realTocomplexPfP6float2i --------------------------
	.section	.text._Z13realTocomplexPfP6float2i,"ax",@progbits
	.align	128
        .global         _Z13realTocomplexPfP6float2i
        .type           _Z13realTocomplexPfP6float2i,@function
        .size           _Z13realTocomplexPfP6float2i,(.L_x_106 - _Z13realTocomplexPfP6float2i)
        .other          _Z13realTocomplexPfP6float2i,@"STO_CUDA_ENTRY STV_DEFAULT"
_Z13realTocomplexPfP6float2i:
.text._Z13realTocomplexPfP6float2i:
        /* <DEDUP_REMOVED lines=12> */
[----:B0-----:R-:W-:-:S05]  /*00c0*/  IMAD.WIDE R2, R7, 0x4, R2 ;  /* 0x0000000407027825 */ /* 0x001fca00078e0202 */
[----:B-1----:R-:W3:Y:S01]  /*00d0*/  LDG.E R8, desc[UR4][R2.64] ;  /* 0x0000000402087981 */ /* 0x002ee2000c1e1900 */
[----:B------:R-:W-:Y:S02]  /*00e0*/  HFMA2 R9, -RZ, RZ, 0, 0 ;  /* 0x00000000ff097431 */ /* 0x000fe400000001ff */
[----:B--2---:R-:W-:-:S05]  /*00f0*/  IMAD.WIDE R4, R7, 0x8, R4 ;  /* 0x0000000807047825 */ /* 0x004fca00078e0204 */
[----:B---3--:R-:W-:Y:S01]  /*0100*/  STG.E.64 desc[UR4][R4.64], R8 ;  /* 0x0000000804007986 */ /* 0x008fe2000c101b04 */
[----:B------:R-:W-:Y:S05]  /*0110*/  EXIT ;  /* 0x000000000000794d */ /* 0x000fea0003800000 */
.L_x_17:
        /* <DEDUP_REMOVED lines=14> */
.L_x_106:


//--------------------- .text._Z21normalizacionDensidadPfS_iif --------------------------
	.section	.text._Z21normalizacionDensidadPfS_iif,"ax",@progbits
	.align	128
        .global         _Z21normalizacionDensidadPfS_iif
        .type           _Z21normalizacionDensidadPfS_iif,@function
        .size           _Z21normalizacionDensidadPfS_iif,(.L_x_100 - _Z21normalizacionDensidadPfS_iif)
        .other          _Z21normalizacionDensidadPfS_iif,@"STO_CUDA_ENTRY STV_DEFAULT"
_Z21normalizacionDensidadPfS_iif:
.text._Z21normalizacionDensidadPfS_iif:
        /* <DEDUP_REMOVED lines=11> */
[----:B------:R-:W2:Y:S01]  /*00b0*/  LDCU UR5, c[0x0][0x390] ;  /* 0x00007200ff0577ac */ /* 0x000ea20008000800 */
[----:B0-----:R-:W-:-:S06]  /*00c0*/  IMAD.WIDE R4, R2, 0x4, R4 ;  /* 0x0000000402047825 */ /* 0x001fcc00078e0204 */
[----:B-1----:R-:W3:Y:S01]  /*00d0*/  LDG.E R5, desc[UR6][R4.64] ;  /* 0x0000000604057981 */ /* 0x002ee2000c1e1900 */
[----:B--2---:R-:W-:Y:S01]  /*00e0*/  I2FP.F32.S32 R3, UR5 ;  /* 0x0000000500037c45 */ /* 0x004fe20008201400 */
[----:B------:R-:W-:Y:S01]  /*00f0*/  BSSY.RECONVERGENT B0, `(.L_x_18) ;  /* 0x000000e000007945 */ /* 0x000fe20003800200 */
[----:B------:R-:W-:Y:S02]  /*0100*/  I2FP.F32.U32 R0, UR4 ;  /* 0x0000000400007c45 */ /* 0x000fe40008201000 */
[----:B------:R-:W0:Y:S02]  /*0110*/  MUFU.RCP R6, R3 ;  /* 0x0000000300067308 */ /* 0x000e240000001000 */
[----:B0-----:R-:W-:-:S04]  /*0120*/  FFMA R7, -R3, R6, 1 ;  /* 0x3f80000003077423 */ /* 0x001fc80000000106 */
[----:B------:R-:W-:Y:S01]  /*0130*/  FFMA R7, R6, R7, R6 ;  /* 0x0000000706077223 */ /* 0x000fe20000000006 */
[----:B---3--:R-:W-:-:S04]  /*0140*/  FMUL R0, R0, R5 ;  /* 0x0000000500007220 */ /* 0x008fc80000400000 */
[----:B------:R-:W0:Y:S01]  /*0150*/  FCHK P0, R0, R3 ;  /* 0x0000000300007302 */ /* 0x000e220000000000 */
[----:B------:R-:W-:-:S04]  /*0160*/  FFMA R6, R0, R7, RZ ;  /* 0x0000000700067223 */ /* 0x000fc800000000ff */
[----:B------:R-:W-:-:S04]  /*0170*/  FFMA R8, -R3, R6, R0 ;  /* 0x0000000603087223 */ /* 0x000fc80000000100 */
[----:B------:R-:W-:Y:S01]  /*0180*/  FFMA R6, R7, R8, R6 ;  /* 0x0000000807067223 */ /* 0x000fe20000000006 */
[----:B0-----:R-:W-:Y:S06]  /*0190*/  @!P0 BRA `(.L_x_19) ;  /* 0x00000000000c8947 */ /* 0x001fec0003800000 */
[----:B------:R-:W-:-:S07]  /*01a0*/  MOV R4, 0x1c0 ;  /* 0x000001c000047802 */ /* 0x000fce0000000f00 */
[----:B------:R-:W-:Y:S05]  /*01b0*/  CALL.REL.NOINC `($__internal_1_$__cuda_sm3x_div_rn_noftz_f32_slowpath) ;  /* 0x00000000001c7944 */ /* 0x000fea0003c00000 */
[----:B------:R-:W-:-:S07]  /*01c0*/  IMAD.MOV.U32 R6, RZ, RZ, R0 ;  /* 0x000000ffff067224 */ /* 0x000fce00078e0000 */
.L_x_19:
[----:B------:R-:W-:Y:S05]  /*01d0*/  BSYNC.RECONVERGENT B0 ;  /* 0x0000000000007941 */ /* 0x000fea0003800200 */
.L_x_18:
[----:B------:R-:W0:Y:S01]  /*01e0*/  LDC.64 R4, c[0x0][0x388] ;  /* 0x0000e200ff047b82 */ /* 0x000e220000000a00 */
[----:B------:R-:W-:Y:S01]  /*01f0*/  FADD R7, R6, -1 ;  /* 0xbf80000006077421 */ /* 0x000fe20000000000 */
[----:B0-----:R-:W-:-:S05]  /*0200*/  IMAD.WIDE R2, R2, 0x4, R4 ;  /* 0x0000000402027825 */ /* 0x001fca00078e0204 */
[----:B------:R-:W-:Y:S01]  /*0210*/  STG.E desc[UR6][R2.64], R7 ;  /* 0x0000000702007986 */ /* 0x000fe2000c101906 */
[----:B------:R-:W-:Y:S05]  /*0220*/  EXIT ;  /* 0x000000000000794d */ /* 0x000fea0003800000 */
        .weak           $__internal_1_$__cuda_sm3x_div_rn_noftz_f32_slowpath
        .type           $__internal_1_$__cuda_sm3x_div_rn_noftz_f32_slowpath,@function
        .size           $__internal_1_$__cuda_sm3x_div_rn_noftz_f32_slowpath,(.L_x_100 - $__internal_1_$__cuda_sm3x_div_rn_noftz_f32_slowpath)
$__internal_1_$__cuda_sm3x_div_rn_noftz_f32_slowpath:
[--C-:B------:R-:W-:Y:S01]  /*0230*/  SHF.R.U32.HI R6, RZ, 0x17, R3.reuse ;  /* 0x00000017ff067819 */ /* 0x100fe20000011603 */
[----:B------:R-:W-:Y:S01]  /*0240*/  BSSY.RECONVERGENT B1, `(.L_x_20) ;  /* 0x0000064000017945 */ /* 0x000fe20003800200 */
[--C-:B------:R-:W-:Y:S01]  /*0250*/  SHF.R.U32.HI R5, RZ, 0x17, R0.reuse ;  /* 0x00000017ff057819 */ /* 0x100fe20000011600 */
[----:B------:R-:W-:Y:S01]  /*0260*/  IMAD.MOV.U32 R7, RZ, RZ, R0 ;  /* 0x000000ffff077224 */ /* 0x000fe200078e0000 */
[----:B------:R-:W-:Y:S01]  /*0270*/  LOP3.LUT R6, R6, 0xff, RZ, 0xc0, !PT ;  /* 0x000000ff06067812 */ /* 0x000fe200078ec0ff */
[----:B------:R-:W-:Y:S01]  /*0280*/  IMAD.MOV.U32 R8, RZ, RZ, R3 ;  /* 0x000000ffff087224 */ /* 0x000fe200078e0003 */
        /* <DEDUP_REMOVED lines=30> */
.L_x_21:
[----:B------:R-:W-:Y:S01]  /*0470*/  LEA R3, R6, 0xc0800000, 0x17 ;  /* 0xc080000006037811 */ /* 0x000fe200078eb8ff */
[----:B------:R-:W-:Y:S01]  /*0480*/  VIADD R5, R5, 0xffffff81 ;  /* 0xffffff8105057836 */ /* 0x000fe20000000000 */
[----:B------:R-:W-:Y:S03]  /*0490*/  BSSY.RECONVERGENT B2, `(.L_x_26) ;  /* 0x0000035000027945 */ /* 0x000fe60003800200 */
[----:B------:R-:W-:Y:S01]  /*04a0*/  IMAD.IADD R3, R8, 0x1, -R3 ;  /* 0x0000000108037824 */ /* 0x000fe200078e0a03 */
[C---:B------:R-:W-:Y:S01]  /*04b0*/  IADD3 R6, PT, PT, R5.reuse, 0x7f, -R6 ;  /* 0x0000007f05067810 */ /* 0x040fe20007ffe806 */
[----:B------:R-:W-:Y:S02]  /*04c0*/  IMAD R0, R5, -0x800000, R7 ;  /* 0xff80000005007824 */ /* 0x000fe400078e0207 */
[----:B------:R-:W0:Y:S01]  /*04d0*/  MUFU.RCP R8, R3 ;  /* 0x0000000300087308 */ /* 0x000e220000001000 */
[----:B------:R-:W-:Y:S01]  /*04e0*/  FADD.FTZ R11, -R3, -RZ ;  /* 0x800000ff030b7221 */ /* 0x000fe20000010100 */
[----:B------:R-:W-:-:S03]  /*04f0*/  IMAD.IADD R6, R6, 0x1, R9 ;  /* 0x0000000106067824 */ /* 0x000fc600078e0209 */
[----:B0-----:R-:W-:-:S04]  /*0500*/  FFMA R13, R8, R11, 1 ;  /* 0x3f800000080d7423 */ /* 0x001fc8000000000b */
        /* <DEDUP_REMOVED lines=19> */
[CCC-:B------:R-:W-:Y:S01]  /*0640*/  FFMA.RZ R3, R10.reuse, R8.reuse, R7.reuse ;  /* 0x000000080a037223 */ /* 0x1c0fe2000000c007 */
[CCC-:B------:R-:W-:Y:S01]  /*0650*/  FFMA.RM R6, R10.reuse, R8.reuse, R7.reuse ;  /* 0x000000080a067223 */ /* 0x1c0fe20000004007 */
[C---:B------:R-:W-:Y:S02]  /*0660*/  ISETP.NE.AND P2, PT, R9.reuse, RZ, PT ;  /* 0x000000ff0900720c */ /* 0x040fe40003f45270 */
[----:B------:R-:W-:Y:S02]  /*0670*/  ISETP.NE.AND P1, PT, R9, RZ, PT ;  /* 0x000000ff0900720c */ /* 0x000fe40003f25270 */
[----:B------:R-:W-:Y:S01]  /*0680*/  LOP3.LUT R5, R3, 0x7fffff, RZ, 0xc0, !PT ;  /* 0x007fffff03057812 */ /* 0x000fe200078ec0ff */
[----:B------:R-:W-:Y:S01]  /*0690*/  FFMA.RP R3, R10, R8, R7 ;  /* 0x000000080a037223 */ /* 0x000fe20000008007 */
[----:B------:R-:W-:Y:S02]  /*06a0*/  VIADD R8, R9, 0x20 ;  /* 0x0000002009087836 */ /* 0x000fe40000000000 */
[----:B------:R-:W-:Y:S01]  /*06b0*/  LOP3.LUT R5, R5, 0x800000, RZ, 0xfc, !PT ;  /* 0x0080000005057812 */ /* 0x000fe200078efcff */
[----:B------:R-:W-:Y:S01]  /*06c0*/  IMAD.MOV R7, RZ, RZ, -R9 ;  /* 0x000000ffff077224 */ /* 0x000fe200078e0a09 */
[----:B------:R-:W-:-:S02]  /*06d0*/  FSETP.NEU.FTZ.AND P0, PT, R3, R6, PT ;  /* 0x000000060300720b */ /* 0x000fc40003f1d000 */
[----:B------:R-:W-:Y:S02]  /*06e0*/  SHF.L.U32 R8, R5, R8, RZ ;  /* 0x0000000805087219 */ /* 0x000fe400000006ff */
[----:B------:R-:W-:Y:S02]  /*06f0*/  SEL R6, R7, RZ, P2 ;  /* 0x000000ff07067207 */ /* 0x000fe40001000000 */
[----:B------:R-:W-:Y:S02]  /*0700*/  ISETP.NE.AND P1, PT, R8, RZ, P1 ;  /* 0x000000ff0800720c */ /* 0x000fe40000f25270 */
[----:B------:R-:W-:Y:S02]  /*0710*/  SHF.R.U32.HI R6, RZ, R6, R5 ;  /* 0x00000006ff067219 */ /* 0x000fe40000011605 */
[----:B------:R-:W-:Y:S02]  /*0720*/  PLOP3.LUT P0, PT, P0, P1, PT, 0xf8, 0x8f ;  /* 0x00000000008f781c */ /* 0x000fe40000703f70 */
[----:B------:R-:W-:-:S02]  /*0730*/  SHF.R.U32.HI R8, RZ, 0x1, R6 ;  /* 0x00000001ff087819 */ /* 0x000fc40000011606 */
[----:B------:R-:W-:-:S04]  /*0740*/  SEL R3, RZ, 0x1, !P0 ;  /* 0x00000001ff037807 */ /* 0x000fc80004000000 */
[----:B------:R-:W-:-:S04]  /*0750*/  LOP3.LUT R3, R3, 0x1, R8, 0xf8, !PT ;  /* 0x0000000103037812 */ /* 0x000fc800078ef808 */
[----:B------:R-:W-:-:S05]  /*0760*/  LOP3.LUT R3, R3, R6, RZ, 0xc0, !PT ;  /* 0x0000000603037212 */ /* 0x000fca00078ec0ff */
[----:B------:R-:W-:-:S05]  /*0770*/  IMAD.IADD R3, R8, 0x1, R3 ;  /* 0x0000000108037824 */ /* 0x000fca00078e0203 */
[----:B------:R-:W-:Y:S01]  /*0780*/  LOP3.LUT R0, R3, R0, RZ, 0xfc, !PT ;  /* 0x0000000003007212 */ /* 0x000fe200078efcff */
[----:B------:R-:W-:Y:S06]  /*0790*/  BRA `(.L_x_29) ;  /* 0x0000000000107947 */ /* 0x000fec0003800000 */
.L_x_28:
[----:B------:R-:W-:-:S04]  /*07a0*/  LOP3.LUT R0, R0, 0x80000000, RZ, 0xc0, !PT ;  /* 0x8000000000007812 */ /* 0x000fc800078ec0ff */
[----:B------:R-:W-:Y:S01]  /*07b0*/  LOP3.LUT R0, R0, 0x7f800000, RZ, 0xfc, !PT ;  /* 0x7f80000000007812 */ /* 0x000fe200078efcff */
[----:B------:R-:W-:Y:S06]  /*07c0*/  BRA `(.L_x_29) ;  /* 0x0000000000047947 */ /* 0x000fec0003800000 */
.L_x_27:
[----:B------:R-:W-:-:S07]  /*07d0*/  IMAD R0, R6, 0x800000, R0 ;  /* 0x0080000006007824 */ /* 0x000fce00078e0200 */
.L_x_29:
[----:B------:R-:W-:Y:S05]  /*07e0*/  BSYNC.RECONVERGENT B2 ;  /* 0x0000000000027941 */ /* 0x000fea0003800200 */
.L_x_26:
[----:B------:R-:W-:Y:S05]  /*07f0*/  BRA `(.L_x_30) ;  /* 0x0000000000207947 */ /* 0x000fea0003800000 */
.L_x_25:
[----:B------:R-:W-:-:S04]  /*0800*/  LOP3.LUT R0, R8, 0x80000000, R7, 0x48, !PT ;  /* 0x8000000008007812 */ /* 0x000fc800078e4807 */
[----:B------:R-:W-:Y:S01]  /*0810*/  LOP3.LUT R0, R0, 0x7f800000, RZ, 0xfc, !PT ;  /* 0x7f80000000007812 */ /* 0x000fe200078efcff */
[----:B------:R-:W-:Y:S06]  /*0820*/  BRA `(.L_x_30) ;  /* 0x0000000000147947 */ /* 0x000fec0003800000 */
.L_x_24:
[----:B------:R-:W-:Y:S01]  /*0830*/  LOP3.LUT R0, R8, 0x80000000, R7, 0x48, !PT ;  /* 0x8000000008007812 */ /* 0x000fe200078e4807 */
[----:B------:R-:W-:Y:S06]  /*0840*/  BRA `(.L_x_30) ;  /* 0x00000000000c7947 */ /* 0x000fec0003800000 */
.L_x_23:
[----:B------:R-:W0:Y:S01]  /*0850*/  MUFU.RSQ R0, -QNAN ;  /* 0xffc0000000007908 */ /* 0x000e220000001400 */
[----:B------:R-:W-:Y:S05]  /*0860*/  BRA `(.L_x_30) ;  /* 0x0000000000047947 */ /* 0x000fea0003800000 */
.L_x_22:
[----:B------:R-:W-:-:S07]  /*0870*/  FADD.FTZ R0, R0, R3 ;  /* 0x0000000300007221 */ /* 0x000fce0000010000 */
.L_x_30:
[----:B------:R-:W-:Y:S05]  /*0880*/  BSYNC.RECONVERGENT B1 ;  /* 0x0000000000017941 */ /* 0x000fea0003800200 */
.L_x_20:
[----:B------:R-:W-:-:S04]  /*0890*/  IMAD.MOV.U32 R5, RZ, RZ, 0x0 ;  /* 0x00000000ff057424 */ /* 0x000fc800078e00ff */
[----:B0-----:R-:W-:Y:S05]  /*08a0*/  RET.REL.NODEC R4 `(_Z21normalizacionDensidadPfS_iif) ;  /* 0xfffffff404d47950 */ /* 0x001fea0003c3ffff */
.L_x_31:
        /* <DEDUP_REMOVED lines=13> */
.L_x_100:


//--------------------- .text._Z15calculoDensidadPfPiS0_S_ifi --------------------------
	.section	.text._Z15calculoDensidadPfPiS0_S_ifi,"ax",@progbits
	.align	128
        .global         _Z15calculoDensidadPfPiS0_S_ifi
        .type           _Z15calculoDensidadPfPiS0_S_ifi,@function
        .size           _Z15calculoDensidadPfPiS0_S_ifi,(.L_x_102 - _Z15calculoDensidadPfPiS0_S_ifi)
        .other          _Z15calculoDensidadPfPiS0_S_ifi,@"STO_CUDA_ENTRY STV_DEFAULT"
_Z15calculoDensidadPfPiS0_S_ifi:
.text._Z15calculoDensidadPfPiS0_S_ifi:
[----:B------:R-:W-:Y:S01]  /*0000*/  LDC R1, c[0x0][0x37c] ;  /* 0x0000df00ff017b82 */ /* 0x000fe20000000800 */
[----:B------:R-:W0:Y:S02]  /*0010*/  LDCU.64 UR4, c[0x0][0x3a0] ;  /* 0x00007400ff0477ac */ /* 0x000e240008000a00 */
[----:B0-----:R-:W-:Y:S01]  /*0020*/  UIMAD UR4, UR4, UR4, URZ ;  /* 0x00000004040472a4 */ /* 0x001fe2000f8e02ff */
[----:B------:R-:W-:-:S05]  /*0030*/  IMAD.U32 R4, RZ, RZ, UR5 ;  /* 0x00000005ff047e24 */ /* 0x000fca000f8e00ff */
[----:B------:R-:W-:-:S04]  /*0040*/  I2FP.F32.U32 R3, UR4 ;  /* 0x0000000400037c45 */ /* 0x000fc80008201000 */
[----:B------:R-:W0:Y:S08]  /*0050*/  MUFU.RCP R0, R3 ;  /* 0x0000000300007308 */ /* 0x000e300000001000 */
[----:B------:R-:W1:Y:S01]  /*0060*/  FCHK P0, R4, R3 ;  /* 0x0000000304007302 */ /* 0x000e620000000000 */
[----:B0-----:R-:W-:-:S04]  /*0070*/  FFMA R5, -R3, R0, 1 ;  /* 0x3f80000003057423 */ /* 0x001fc80000000100 */
[----:B------:R-:W-:-:S04]  /*0080*/  FFMA R0, R0, R5, R0 ;  /* 0x0000000500007223 */ /* 0x000fc80000000000 */
[----:B------:R-:W-:-:S04]  /*0090*/  FFMA R2, R0, UR5, RZ ;  /* 0x0000000500027c23 */ /* 0x000fc800080000ff */
[----:B------:R-:W-:-:S04]  /*00a0*/  FFMA R5, -R3, R2, UR5 ;  /* 0x0000000503057e23 */ /* 0x000fc80008000102 */
[----:B------:R-:W-:Y:S01]  /*00b0*/  FFMA R0, R0, R5, R2 ;  /* 0x0000000500007223 */ /* 0x000fe20000000002 */
[----:B-1----:R-:W-:Y:S06]  /*00c0*/  @!P0 BRA `(.L_x_32) ;  /* 0x0000000000148947 */ /* 0x002fec0003800000 */
[----:B------:R-:W0:Y:S01]  /*00d0*/  LDC R2, c[0x0][0x3a4] ;  /* 0x0000e900ff027b82 */ /* 0x000e220000000800 */
[----:B------:R-:W-:Y:S01]  /*00e0*/  IMAD.MOV.U32 R0, RZ, RZ, R3 ;  /* 0x000000ffff007224 */ /* 0x000fe200078e0003 */
[----:B------:R-:W-:-:S07]  /*00f0*/  MOV R14, 0x110 ;  /* 0x00000110000e7802 */ /* 0x000fce0000000f00 */
[----:B0-----:R-:W-:Y:S05]  /*0100*/  CALL.REL.NOINC `($__internal_3_$__cuda_sm3x_div_rn_noftz_f32_slowpath) ;  /* 0x0000001400cc7944 */ /* 0x001fea0003c00000 */
[----:B------:R-:W-:-:S07]  /*0110*/  IMAD.MOV.U32 R0, RZ, RZ, R2 ;  /* 0x000000ffff007224 */ /* 0x000fce00078e0002 */
.L_x_32:
[----:B------:R-:W0:Y:S02]  /*0120*/  LDC R2, c[0x0][0x3a8] ;  /* 0x0000ea00ff027b82 */ /* 0x000e240000000800 */
[----:B0-----:R-:W-:-:S13]  /*0130*/  ISETP.GE.AND P0, PT, R2, 0x1, PT ;  /* 0x000000010200780c */ /* 0x001fda0003f06270 */
[----:B------:R-:W-:Y:S05]  /*0140*/  @!P0 EXIT ;  /* 0x000000000000894d */ /* 0x000fea0003800000 */
[----:B------:R-:W-:Y:S01]  /*0150*/  ISETP.NE.AND P0, PT, R2, 0x1, PT ;  /* 0x000000010200780c */ /* 0x000fe20003f05270 */
[----:B------:R0:W1:Y:S01]  /*0160*/  F2F.F64.F32 R4, R0 ;  /* 0x0000000000047310 */ /* 0x0000620000201800 */
[----:B------:R-:W2:Y:S01]  /*0170*/  LDCU.64 UR10, c[0x0][0x358] ;  /* 0x00006b00ff0a77ac */ /* 0x000ea20008000a00 */
[----:B------:R-:W-:-:S10]  /*0180*/  CS2R R20, SRZ ;  /* 0x0000000000147805 */ /* 0x000fd4000001ff00 */
[----:B0-----:R-:W-:Y:S05]  /*0190*/  @!P0 BRA `(.L_x_33) ;  /* 0x0000000800bc8947 */ /* 0x001fea0003800000 */
[----:B------:R-:W0:Y:S01]  /*01a0*/  LDCU.64 UR8, c[0x0][0x388] ;  /* 0x00007100ff0877ac */ /* 0x000e220008000a00 */
[----:B------:R-:W3:Y:S01]  /*01b0*/  LDC.64 R6, c[0x0][0x380] ;  /* 0x0000e000ff067b82 */ /* 0x000ee20000000a00 */
[----:B------:R-:W-:Y:S01]  /*01c0*/  LOP3.LUT R20, R2, 0x7ffffffe, RZ, 0xc0, !PT ;  /* 0x7ffffffe02147812 */ /* 0x000fe200078ec0ff */
[----:B------:R-:W4:Y:S04]  /*01d0*/  LDCU.128 UR12, c[0x0][0x390] ;  /* 0x00007200ff0c77ac */ /* 0x000f280008000c00 */
[----:B------:R-:W-:Y:S01]  /*01e0*/  IMAD.MOV R21, RZ, RZ, -R20 ;  /* 0x000000ffff157224 */ /* 0x000fe200078e0a14 */
[----:B------:R-:W1:Y:S01]  /*01f0*/  LDCU UR16, c[0x0][0x3a0] ;  /* 0x00007400ff1077ac */ /* 0x000e620008000800 */
[----:B0-----:R-:W-:-:S04]  /*0200*/  UIADD3 UR8, UP0, UPT, UR8, 0x4, URZ ;  /* 0x0000000408087890 */ /* 0x001fc8000ff1e0ff */
[----:B------:R-:W-:Y:S02]  /*0210*/  UIADD3.X UR9, UPT, UPT, URZ, UR9, URZ, UP0, !UPT ;  /* 0x00000009ff097290 */ /* 0x000fe400087fe4ff */
[----:B----4-:R-:W-:Y:S01]  /*0220*/  UIADD3 UR6, UP0, UPT, UR12, 0x4, URZ ;  /* 0x000000040c067890 */ /* 0x010fe2000ff1e0ff */
[----:B------:R-:W-:Y:S01]  /*0230*/  MOV R10, UR8 ;  /* 0x00000008000a7c02 */ /* 0x000fe20008000f00 */
[----:B------:R-:W-:Y:S02]  /*0240*/  UIADD3 UR4, UP1, UPT, UR14, 0x4, URZ ;  /* 0x000000040e047890 */ /* 0x000fe4000ff3e0ff */
[----:B------:R-:W-:Y:S01]  /*0250*/  UIADD3.X UR7, UPT, UPT, URZ, UR13, URZ, UP0, !UPT ;  /* 0x0000000dff077290 */ /* 0x000fe200087fe4ff */
[----:B------:R-:W-:Y:S01]  /*0260*/  IMAD.U32 R11, RZ, RZ, UR9 ;  /* 0x00000009ff0b7e24 */ /* 0x000fe2000f8e00ff */
[----:B------:R-:W-:Y:S01]  /*0270*/  UIADD3.X UR5, UPT, UPT, URZ, UR15, URZ, UP1, !UPT ;  /* 0x0000000fff057290 */ /* 0x000fe20008ffe4ff */
[----:B------:R-:W-:Y:S02]  /*0280*/  IMAD.U32 R12, RZ, RZ, UR6 ;  /* 0x00000006ff0c7e24 */ /* 0x000fe4000f8e00ff */
[----:B------:R-:W-:-:S02]  /*0290*/  IMAD.U32 R8, RZ, RZ, UR4 ;  /* 0x00000004ff087e24 */ /* 0x000fc4000f8e00ff */
[----:B------:R-:W-:Y:S01]  /*02a0*/  IMAD.U32 R13, RZ, RZ, UR7 ;  /* 0x00000007ff0d7e24 */ /* 0x000fe2000f8e00ff */
[----:B-1----:R-:W-:-:S07]  /*02b0*/  MOV R9, UR5 ;  /* 0x0000000500097c02 */ /* 0x002fce0008000f00 */
.L_x_44:
[----:B--2---:R-:W2:Y:S01]  /*02c0*/  LDG.E R22, desc[UR10][R8.64+-0x4] ;  /* 0xfffffc0a08167981 */ /* 0x004ea2000c1e1900 */
[----:B01----:R-:W0:Y:S01]  /*02d0*/  MUFU.RCP64H R3, R5 ;  /* 0x0000000500037308 */ /* 0x003e220000001800 */
[----:B------:R-:W-:Y:S02]  /*02e0*/  IMAD.MOV.U32 R2, RZ, RZ, 0x1 ;  /* 0x00000001ff027424 */ /* 0x000fe400078e00ff */
[----:B------:R-:W-:-:S05]  /*02f0*/  VIADD R21, R21, 0x2 ;  /* 0x0000000215157836 */ /* 0x000fca0000000000 */
[----:B------:R-:W-:Y:S01]  /*0300*/  ISETP.NE.AND P2, PT, R21, RZ, PT ;  /* 0x000000ff1500720c */ /* 0x000fe20003f45270 */
[----:B0-----:R-:W-:-:S08]  /*0310*/  DFMA R14, -R4, R2, 1 ;  /* 0x3ff00000040e742b */ /* 0x001fd00000000102 */
[----:B------:R-:W-:-:S08]  /*0320*/  DFMA R16, R14, R14, R14 ;  /* 0x0000000e0e10722b */ /* 0x000fd0000000000e */
[----:B------:R-:W-:-:S08]  /*0330*/  DFMA R16, R2, R16, R2 ;  /* 0x000000100210722b */ /* 0x000fd00000000002 */
[----:B------:R-:W-:-:S08]  /*0340*/  DFMA R2, -R4, R16, 1 ;  /* 0x3ff000000402742b */ /* 0x000fd00000000110 */
[----:B------:R-:W-:Y:S01]  /*0350*/  DFMA R2, R16, R2, R16 ;  /* 0x000000021002722b */ /* 0x000fe20000000010 */
[----:B--2---:R-:W0:Y:S02]  /*0360*/  F2F.F64.F32 R14, R22 ;  /* 0x00000016000e7310 */ /* 0x004e240000201800 */
[----:B0-----:R-:W-:-:S08]  /*0370*/  DADD R14, -R14, 1 ;  /* 0x3ff000000e0e7429 */ /* 0x001fd00000000100 */
[----:B------:R-:W-:Y:S02]  /*0380*/  DMUL R16, R14, R2 ;  /* 0x000000020e107228 */ /* 0x000fe40000000000 */
[----:B------:R-:W-:-:S06]  /*0390*/  FSETP.GEU.AND P1, PT, |R15|, 6.5827683646048100446e-37, PT ;  /* 0x036000000f00780b */ /* 0x000fcc0003f2e200 */
[----:B------:R-:W-:-:S08]  /*03a0*/  DFMA R18, -R4, R16, R14 ;  /* 0x000000100412722b */ /* 0x000fd0000000010e */
[----:B------:R-:W-:-:S10]  /*03b0*/  DFMA R2, R2, R18, R16 ;  /* 0x000000120202722b */ /* 0x000fd40000000010 */
[----:B------:R-:W-:-:S05]  /*03c0*/  FFMA R16, RZ, R5, R3 ;  /* 0x00000005ff107223 */ /* 0x000fca0000000003 */
[----:B------:R-:W-:-:S13]  /*03d0*/  FSETP.GT.AND P0, PT, |R16|, 1.469367938527859385e-39, PT ;  /* 0x001000001000780b */ /* 0x000fda0003f04200 */
[----:B------:R-:W-:Y:S05]  /*03e0*/  @P0 BRA P1, `(.L_x_34) ;  /* 0x0000000000100947 */ /* 0x000fea0000800000 */
[----:B------:R-:W-:Y:S01]  /*03f0*/  IMAD.MOV.U32 R18, RZ, RZ, R4 ;  /* 0x000000ffff127224 */ /* 0x000fe200078e0004 */
[----:B------:R-:W-:Y:S01]  /*0400*/  MOV R24, 0x430 ;  /* 0x0000043000187802 */ /* 0x000fe20000000f00 */
[----:B------:R-:W-:-:S07]  /*0410*/  IMAD.MOV.U32 R19, RZ, RZ, R5 ;  /* 0x000000ffff137224 */ /* 0x000fce00078e0005 */
[----:B---3--:R-:W-:Y:S05]  /*0420*/  CALL.REL.NOINC `($__internal_2_$__cuda_sm20_div_rn_f64_full) ;  /* 0x0000000c00947944 */ /* 0x008fea0003c00000 */
.L_x_34:
[----:B------:R-:W2:Y:S04]  /*0430*/  LDG.E R14, desc[UR10][R12.64+-0x4] ;  /* 0xfffffc0a0c0e7981 */ /* 0x000ea8000c1e1900 */
[----:B------:R-:W2:Y:S02]  /*0440*/  LDG.E R15, desc[UR10][R10.64+-0x4] ;  /* 0xfffffc0a0a0f7981 */ /* 0x000ea4000c1e1900 */
[----:B--2---:R-:W-:-:S04]  /*0450*/  IMAD R15, R14, UR16, R15 ;  /* 0x000000100e0f7c24 */ /* 0x004fc8000f8e020f */
[----:B---3--:R-:W-:-:S05]  /*0460*/  IMAD.WIDE R14, R15, 0x4, R6 ;  /* 0x000000040f0e7825 */ /* 0x008fca00078e0206 */
[----:B------:R-:W2:Y:S02]  /*0470*/  LDG.E R18, desc[UR10][R14.64] ;  /* 0x0000000a0e127981 */ /* 0x000ea4000c1e1900 */
[----:B--2---:R-:W0:Y:S02]  /*0480*/  F2F.F64.F32 R16, R18 ;  /* 0x0000001200107310 */ /* 0x004e240000201800 */
[----:B0-----:R-:W-:-:S10]  /*0490*/  DADD R16, R16, R2 ;  /* 0x0000000010107229 */ /* 0x001fd40000000002 */
[----:B------:R-:W0:Y:S02]  /*04a0*/  F2F.F32.F64 R17, R16 ;  /* 0x0000001000117310 */ /* 0x000e240000301000 */
[----:B0-----:R0:W-:Y:S04]  /*04b0*/  STG.E desc[UR10][R14.64], R17 ;  /* 0x000000110e007986 */ /* 0x0011e8000c10190a */
[----:B------:R-:W2:Y:S02]  /*04c0*/  LDG.E R3, desc[UR10][R10.64+-0x4] ;  /* 0xfffffc0a0a037981 */ /* 0x000ea4000c1e1900 */
[----:B--2---:R-:W-:-:S04]  /*04d0*/  IADD3 R3, PT, PT, R3, 0x1, RZ ;  /* 0x0000000103037810 */ /* 0x004fc80007ffe0ff */
[----:B------:R-:W-:-:S13]  /*04e0*/  ISETP.NE.AND P0, PT, R3, UR16, PT ;  /* 0x0000001003007c0c */ /* 0x000fda000bf05270 */
[----:B0-----:R-:W-:Y:S05]  /*04f0*/  @P0 BRA `(.L_x_35) ;  /* 0x00000000004c0947 */ /* 0x001fea0003800000 */
[----:B------:R-:W2:Y:S01]  /*0500*/  LDG.E R2, desc[UR10][R8.64+-0x4] ;  /* 0xfffffc0a08027981 */ /* 0x000ea2000c1e1900 */
[----:B------:R-:W0:Y:S02]  /*0510*/  MUFU.RCP R3, R0 ;  /* 0x0000000000037308 */ /* 0x000e240000001000 */
[----:B0-----:R-:W-:-:S04]  /*0520*/  FFMA R14, R3, -R0, 1 ;  /* 0x3f800000030e7423 */ /* 0x001fc80000000800 */
[----:B------:R-:W-:Y:S02]  /*0530*/  FFMA R3, R3, R14, R3 ;  /* 0x0000000e03037223 */ /* 0x000fe40000000003 */
[----:B--2---:R-:W0:Y:S02]  /*0540*/  FCHK P0, R2, R0 ;  /* 0x0000000002007302 */ /* 0x004e240000000000 */
[----:B------:R-:W-:-:S04]  /*0550*/  FFMA R15, R2, R3, RZ ;  /* 0x00000003020f7223 */ /* 0x000fc800000000ff */
[----:B------:R-:W-:-:S04]  /*0560*/  FFMA R14, R15, -R0, R2 ;  /* 0x800000000f0e7223 */ /* 0x000fc80000000002 */
[----:B------:R-:W-:Y:S01]  /*0570*/  FFMA R14, R3, R14, R15 ;  /* 0x0000000e030e7223 */ /* 0x000fe2000000000f */
[----:B0-----:R-:W-:Y:S06]  /*0580*/  @!P0 BRA `(.L_x_36) ;  /* 0x00000000000c8947 */ /* 0x001fec0003800000 */
[----:B------:R-:W-:-:S07]  /*0590*/  MOV R14, 0x5b0 ;  /* 0x000005b0000e7802 */ /* 0x000fce0000000f00 */
[----:B------:R-:W-:Y:S05]  /*05a0*/  CALL.REL.NOINC `($__internal_3_$__cuda_sm3x_div_rn_noftz_f32_slowpath) ;  /* 0x0000001000a47944 */ /* 0x000fea0003c00000 */
[----:B------:R-:W-:-:S07]  /*05b0*/  IMAD.MOV.U32 R14, RZ, RZ, R2 ;  /* 0x000000ffff0e7224 */ /* 0x000fce00078e0002 */
.L_x_36:
[----:B------:R-:W2:Y:S02]  /*05c0*/  LDG.E R2, desc[UR10][R12.64+-0x4] ;  /* 0xfffffc0a0c027981 */ /* 0x000ea4000c1e1900 */
[----:B--2---:R-:W-:-:S04]  /*05d0*/  IMAD R3, R2, UR16, RZ ;  /* 0x0000001002037c24 */ /* 0x004fc8000f8e02ff */
[----:B------:R-:W-:-:S05]  /*05e0*/  IMAD.WIDE R2, R3, 0x4, R6 ;  /* 0x0000000403027825 */ /* 0x000fca00078e0206 */
[----:B------:R-:W2:Y:S02]  /*05f0*/  LDG.E R15, desc[UR10][R2.64] ;  /* 0x0000000a020f7981 */ /* 0x000ea4000c1e1900 */
[----:B--2---:R-:W-:-:S05]  /*0600*/  FADD R15, R15, R14 ;  /* 0x0000000e0f0f7221 */ /* 0x004fca0000000000 */
[----:B------:R0:W-:Y:S01]  /*0610*/  STG.E desc[UR10][R2.64], R15 ;  /* 0x0000000f02007986 */ /* 0x0001e2000c10190a */
[----:B------:R-:W-:Y:S05]  /*0620*/  BRA `(.L_x_37) ;  /* 0x00000000004c7947 */ /* 0x000fea0003800000 */
.L_x_35:
        /* <DEDUP_REMOVED lines=9> */
[----:B------:R-:W-:Y:S01]  /*06c0*/  IMAD.MOV.U32 R2, RZ, RZ, R16 ;  /* 0x000000ffff027224 */ /* 0x000fe200078e0010 */
[----:B------:R-:W-:-:S07]  /*06d0*/  MOV R14, 0x6f0 ;  /* 0x000006f0000e7802 */ /* 0x000fce0000000f00 */
[----:B------:R-:W-:Y:S05]  /*06e0*/  CALL.REL.NOINC `($__internal_3_$__cuda_sm3x_div_rn_noftz_f32_slowpath) ;  /* 0x0000001000547944 */ /* 0x000fea0003c00000 */
[----:B------:R-:W-:-:S07]  /*06f0*/  IMAD.MOV.U32 R14, RZ, RZ, R2 ;  /* 0x000000ffff0e7224 */ /* 0x000fce00078e0002 */
.L_x_38:
[----:B------:R-:W2:Y:S02]  /*0700*/  LDG.E R2, desc[UR10][R12.64+-0x4] ;  /* 0xfffffc0a0c027981 */ /* 0x000ea4000c1e1900 */
[----:B--2---:R-:W-:-:S04]  /*0710*/  IMAD R3, R2, UR16, R3 ;  /* 0x0000001002037c24 */ /* 0x004fc8000f8e0203 */
[----:B------:R-:W-:-:S05]  /*0720*/  IMAD.WIDE R2, R3, 0x4, R6 ;  /* 0x0000000403027825 */ /* 0x000fca00078e0206 */
[----:B------:R-:W2:Y:S02]  /*0730*/  LDG.E R15, desc[UR10][R2.64] ;  /* 0x0000000a020f7981 */ /* 0x000ea4000c1e1900 */
[----:B--2---:R-:W-:-:S05]  /*0740*/  FADD R15, R15, R14 ;  /* 0x0000000e0f0f7221 */ /* 0x004fca0000000000 */
[----:B------:R1:W-:Y:S02]  /*0750*/  STG.E desc[UR10][R2.64], R15 ;  /* 0x0000000f02007986 */ /* 0x0003e4000c10190a */
.L_x_37:
[----:B------:R-:W2:Y:S01]  /*0760*/  LDG.E R22, desc[UR10][R8.64] ;  /* 0x0000000a08167981 */ /* 0x000ea2000c1e1900 */
[----:B01----:R-:W0:Y:S01]  /*0770*/  MUFU.RCP64H R15, R5 ;  /* 0x00000005000f7308 */ /* 0x003e220000001800 */
[----:B------:R-:W-:-:S06]  /*0780*/  IMAD.MOV.U32 R14, RZ, RZ, 0x1 ;  /* 0x00000001ff0e7424 */ /* 0x000fcc00078e00ff */
        /* <DEDUP_REMOVED lines=14> */
[----:B------:R-:W-:Y:S01]  /*0870*/  MOV R14, R16 ;  /* 0x00000010000e7202 */ /* 0x000fe20000000f00 */
[----:B------:R-:W-:Y:S01]  /*0880*/  IMAD.MOV.U32 R15, RZ, RZ, R17 ;  /* 0x000000ffff0f7224 */ /* 0x000fe200078e0011 */
[----:B------:R-:W-:Y:S01]  /*0890*/  MOV R24, 0x8d0 ;  /* 0x000008d000187802 */ /* 0x000fe20000000f00 */
[----:B------:R-:W-:Y:S02]  /*08a0*/  IMAD.MOV.U32 R18, RZ, RZ, R4 ;  /* 0x000000ffff127224 */ /* 0x000fe400078e0004 */
[----:B------:R-:W-:-:S07]  /*08b0*/  IMAD.MOV.U32 R19, RZ, RZ, R5 ;  /* 0x000000ffff137224 */ /* 0x000fce00078e0005 */
[----:B------:R-:W-:Y:S05]  /*08c0*/  CALL.REL.NOINC `($__internal_2_$__cuda_sm20_div_rn_f64_full) ;  /* 0x00000008006c7944 */ /* 0x000fea0003c00000 */
.L_x_39:
[----:B------:R-:W2:Y:S04]  /*08d0*/  LDG.E R14, desc[UR10][R12.64] ;  /* 0x0000000a0c0e7981 */ /* 0x000ea8000c1e1900 */
[----:B------:R-:W2:Y:S02]  /*08e0*/  LDG.E R15, desc[UR10][R10.64] ;  /* 0x0000000a0a0f7981 */ /* 0x000ea4000c1e1900 */
[----:B--2---:R-:W-:-:S04]  /*08f0*/  IMAD R15, R14, UR16, R15 ;  /* 0x000000100e0f7c24 */ /* 0x004fc8000f8e020f */
[----:B------:R-:W-:-:S05]  /*0900*/  IMAD.WIDE R14, R15, 0x4, R6 ;  /* 0x000000040f0e7825 */ /* 0x000fca00078e0206 */
[----:B------:R-:W2:Y:S02]  /*0910*/  LDG.E R18, desc[UR10][R14.64] ;  /* 0x0000000a0e127981 */ /* 0x000ea4000c1e1900 */
[----:B--2---:R-:W0:Y:S02]  /*0920*/  F2F.F64.F32 R16, R18 ;  /* 0x0000001200107310 */ /* 0x004e240000201800 */
[----:B0-----:R-:W-:-:S10]  /*0930*/  DADD R16, R16, R2 ;  /* 0x0000000010107229 */ /* 0x001fd40000000002 */
[----:B------:R-:W0:Y:S02]  /*0940*/  F2F.F32.F64 R17, R16 ;  /* 0x0000001000117310 */ /* 0x000e240000301000 */
[----:B0-----:R0:W-:Y:S04]  /*0950*/  STG.E desc[UR10][R14.64], R17 ;  /* 0x000000110e007986 */ /* 0x0011e8000c10190a */
[----:B------:R-:W2:Y:S02]  /*0960*/  LDG.E R3, desc[UR10][R10.64] ;  /* 0x0000000a0a037981 */ /* 0x000ea4000c1e1900 */
[----:B--2---:R-:W-:-:S05]  /*0970*/  VIADD R3, R3, 0x1 ;  /* 0x0000000103037836 */ /* 0x004fca0000000000 */
[----:B------:R-:W-:-:S13]  /*0980*/  ISETP.NE.AND P0, PT, R3, UR16, PT ;  /* 0x0000001003007c0c */ /* 0x000fda000bf05270 */
[----:B0-----:R-:W-:Y:S05]  /*0990*/  @!P0 BRA `(.L_x_40) ;  /* 0x0000000000508947 */ /* 0x001fea0003800000 */
        /* <DEDUP_REMOVED lines=9> */
[----:B------:R-:W-:Y:S02]  /*0a30*/  MOV R2, R16 ;  /* 0x0000001000027202 */ /* 0x000fe40000000f00 */
[----:B------:R-:W-:-:S07]  /*0a40*/  MOV R14, 0xa60 ;  /* 0x00000a60000e7802 */ /* 0x000fce0000000f00 */
[----:B------:R-:W-:Y:S05]  /*0a50*/  CALL.REL.NOINC `($__internal_3_$__cuda_sm3x_div_rn_noftz_f32_slowpath) ;  /* 0x0000000c00787944 */ /* 0x000fea0003c00000 */
[----:B------:R-:W-:-:S07]  /*0a60*/  IMAD.MOV.U32 R14, RZ, RZ, R2 ;  /* 0x000000ffff0e7224 */ /* 0x000fce00078e0002 */
.L_x_41:
[----:B------:R-:W2:Y:S02]  /*0a70*/  LDG.E R2, desc[UR10][R12.64] ;  /* 0x0000000a0c027981 */ /* 0x000ea4000c1e1900 */
[----:B--2---:R-:W-:-:S04]  /*0a80*/  IMAD R3, R2, UR16, R3 ;  /* 0x0000001002037c24 */ /* 0x004fc8000f8e0203 */
[----:B------:R-:W-:-:S05]  /*0a90*/  IMAD.WIDE R2, R3, 0x4, R6 ;  /* 0x0000000403027825 */ /* 0x000fca00078e0206 */
[----:B------:R-:W2:Y:S02]  /*0aa0*/  LDG.E R15, desc[UR10][R2.64] ;  /* 0x0000000a020f7981 */ /* 0x000ea4000c1e1900 */
[----:B--2---:R-:W-:-:S05]  /*0ab0*/  FADD R15, R15, R14 ;  /* 0x0000000e0f0f7221 */ /* 0x004fca0000000000 */
[----:B------:R0:W-:Y:S01]  /*0ac0*/  STG.E desc[UR10][R2.64], R15 ;  /* 0x0000000f02007986 */ /* 0x0001e2000c10190a */
[----:B------:R-:W-:Y:S05]  /*0ad0*/  BRA `(.L_x_42) ;  /* 0x00000000004c7947 */ /* 0x000fea0003800000 */
.L_x_40:
        /* <DEDUP_REMOVED lines=13> */
.L_x_43:
[----:B------:R-:W2:Y:S02]  /*0bb0*/  LDG.E R2, desc[UR10][R12.64] ;  /* 0x0000000a0c027981 */ /* 0x000ea4000c1e1900 */
[----:B--2---:R-:W-:-:S04]  /*0bc0*/  IMAD R3, R2, UR16, RZ ;  /* 0x0000001002037c24 */ /* 0x004fc8000f8e02ff */
[----:B------:R-:W-:-:S05]  /*0bd0*/  IMAD.WIDE R2, R3, 0x4, R6 ;  /* 0x0000000403027825 */ /* 0x000fca00078e0206 */
[----:B------:R-:W2:Y:S02]  /*0be0*/  LDG.E R15, desc[UR10][R2.64] ;  /* 0x0000000a020f7981 */ /* 0x000ea4000c1e1900 */
[----:B--2---:R-:W-:-:S05]  /*0bf0*/  FADD R15, R15, R14 ;  /* 0x0000000e0f0f7221 */ /* 0x004fca0000000000 */
[----:B------:R1:W-:Y:S02]  /*0c00*/  STG.E desc[UR10][R2.64], R15 ;  /* 0x0000000f02007986 */ /* 0x0003e4000c10190a */
.L_x_42:
[----:B------:R-:W-:Y:S02]  /*0c10*/  IADD3 R12, P1, PT, R12, 0x8, RZ ;  /* 0x000000080c0c7810 */ /* 0x000fe40007f3e0ff */
[----:B------:R-:W-:Y:S02]  /*0c20*/  IADD3 R8, P3, PT, R8, 0x8, RZ ;  /* 0x0000000808087810 */ /* 0x000fe40007f7e0ff */
[----:B------:R-:W-:Y:S01]  /*0c30*/  IADD3 R10, P0, PT, R10, 0x8, RZ ;  /* 0x000000080a0a7810 */ /* 0x000fe20007f1e0ff */
[----:B------:R-:W-:Y:S02]  /*0c40*/  IMAD.X R13, RZ, RZ, R13, P1 ;  /* 0x000000ffff0d7224 */ /* 0x000fe400008e060d */
[----:B------:R-:W-:Y:S01]  /*0c50*/  IMAD.X R9, RZ, RZ, R9, P3 ;  /* 0x000000ffff097224 */ /* 0x000fe200018e0609 */
[----:B------:R-:W-:Y:S01]  /*0c60*/  IADD3.X R11, PT, PT, RZ, R11, RZ, P0, !PT ;  /* 0x0000000bff0b7210 */ /* 0x000fe200007fe4ff */
[----:B------:R-:W-:Y:S08]  /*0c70*/  @P2 BRA `(.L_x_44) ;  /* 0xfffffff400902947 */ /* 0x000ff0000383ffff */
[----:B------:R-:W-:-:S07]  /*0c80*/  IMAD.MOV.U32 R21, RZ, RZ, RZ ;  /* 0x000000ffff157224 */ /* 0x000fce00078e00ff */
.L_x_33:
[----:B01----:R-:W0:Y:S02]  /*0c90*/  LDC R2, c[0x0][0x3a8] ;  /* 0x0000ea00ff027b82 */ /* 0x003e240000000800 */
[----:B0-----:R-:W-:-:S04]  /*0ca0*/  LOP3.LUT R2, R2, 0x1, RZ, 0xc0, !PT ;  /* 0x0000000102027812 */ /* 0x001fc800078ec0ff */
[----:B------:R-:W-:-:S13]  /*0cb0*/  ISETP.NE.U32.AND P0, PT, R2, 0x1, PT ;  /* 0x000000010200780c */ /* 0x000fda0003f05070 */
[----:B--2---:R-:W-:Y:S05]  /*0cc0*/  @P0 EXIT ;  /* 0x000000000000094d */ /* 0x004fea0003800000 */
[----:B------:R-:W0:Y:S01]  /*0cd0*/  LDCU.64 UR4, c[0x0][0x398] ;  /* 0x00007300ff0477ac */ /* 0x000e220008000a00 */
[C---:B------:R-:W-:Y:S02]  /*0ce0*/  SHF.L.U32 R9, R20.reuse, 0x2, RZ ;  /* 0x0000000214097819 */ /* 0x040fe400000006ff */
[----:B------:R-:W-:Y:S02]  /*0cf0*/  SHF.L.U64.HI R8, R20, 0x2, R21 ;  /* 0x0000000214087819 */ /* 0x000fe40000010215 */
[----:B0-----:R-:W-:-:S04]  /*0d00*/  IADD3 R6, P0, PT, R9, UR4, RZ ;  /* 0x0000000409067c10 */ /* 0x001fc8000ff1e0ff */
[----:B------:R-:W-:-:S05]  /*0d10*/  IADD3.X R7, PT, PT, R8, UR5, RZ, P0, !PT ;  /* 0x0000000508077c10 */ /* 0x000fca00087fe4ff */
[----:B------:R-:W2:Y:S01]  /*0d20*/  LDG.E R16, desc[UR10][R6.64] ;  /* 0x0000000a06107981 */ /* 0x000ea2000c1e1900 */
[----:B------:R-:W0:Y:S01]  /*0d30*/  MUFU.RCP64H R3, R5 ;  /* 0x0000000500037308 */ /* 0x000e220000001800 */
        /* <DEDUP_REMOVED lines=18> */
[----:B------:R-:W-:Y:S05]  /*0e60*/  CALL.REL.NOINC `($__internal_2_$__cuda_sm20_div_rn_f64_full) ;  /* 0x0000000400047944 */ /* 0x000fea0003c00000 */
.L_x_45:
[----:B------:R-:W0:Y:S01]  /*0e70*/  LDCU.64 UR4, c[0x0][0x390] ;  /* 0x00007200ff0477ac */ /* 0x000e220008000a00 */
[----:B------:R-:W1:Y:S01]  /*0e80*/  LDCU.64 UR6, c[0x0][0x388] ;  /* 0x00007100ff0677ac */ /* 0x000e620008000a00 */
[C---:B0-----:R-:W-:Y:S01]  /*0e90*/  IADD3 R4, P0, PT, R9.reuse, UR4, RZ ;  /* 0x0000000409047c10 */ /* 0x041fe2000ff1e0ff */
[----:B------:R-:W0:Y:S01]  /*0ea0*/  LDCU UR4, c[0x0][0x3a0] ;  /* 0x00007400ff0477ac */ /* 0x000e220008000800 */
[----:B-1----:R-:W-:Y:S02]  /*0eb0*/  IADD3 R10, P1, PT, R9, UR6, RZ ;  /* 0x00000006090a7c10 */ /* 0x002fe4000ff3e0ff */
[C---:B------:R-:W-:Y:S02]  /*0ec0*/  IADD3.X R5, PT, PT, R8.reuse, UR5, RZ, P0, !PT ;  /* 0x0000000508057c10 */ /* 0x040fe400087fe4ff */
[----:B------:R-:W-:Y:S02]  /*0ed0*/  IADD3.X R11, PT, PT, R8, UR7, RZ, P1, !PT ;  /* 0x00000007080b7c10 */ /* 0x000fe40008ffe4ff */
[----:B------:R-:W1:Y:S01]  /*0ee0*/  LDC.64 R8, c[0x0][0x380] ;  /* 0x0000e000ff087b82 */ /* 0x000e620000000a00 */
[----:B------:R-:W0:Y:S04]  /*0ef0*/  LDG.E R12, desc[UR10][R4.64] ;  /* 0x0000000a040c7981 */ /* 0x000e28000c1e1900 */
[----:B------:R-:W0:Y:S02]  /*0f00*/  LDG.E R13, desc[UR10][R10.64] ;  /* 0x0000000a0a0d7981 */ /* 0x000e24000c1e1900 */
[----:B0-----:R-:W-:-:S04]  /*0f10*/  IMAD R13, R12, UR4, R13 ;  /* 0x000000040c0d7c24 */ /* 0x001fc8000f8e020d */
[----:B-1----:R-:W-:-:S05]  /*0f20*/  IMAD.WIDE R8, R13, 0x4, R8 ;  /* 0x000000040d087825 */ /* 0x002fca00078e0208 */
        /* <DEDUP_REMOVED lines=22> */
.L_x_47:
[----:B------:R-:W2:Y:S01]  /*1090*/  LDG.E R4, desc[UR10][R4.64] ;  /* 0x0000000a04047981 */ /* 0x000ea2000c1e1900 */
[----:B------:R-:W0:Y:S01]  /*10a0*/  LDC.64 R6, c[0x0][0x380] ;  /* 0x0000e000ff067b82 */ /* 0x000e220000000a00 */
[----:B------:R-:W2:Y:S02]  /*10b0*/  LDCU UR4, c[0x0][0x3a0] ;  /* 0x00007400ff0477ac */ /* 0x000ea40008000800 */
[----:B--2---:R-:W-:-:S04]  /*10c0*/  IMAD R3, R4, UR4, R3 ;  /* 0x0000000404037c24 */ /* 0x004fc8000f8e0203 */
[----:B0-----:R-:W-:-:S05]  /*10d0*/  IMAD.WIDE R2, R3, 0x4, R6 ;  /* 0x0000000403027825 */ /* 0x001fca00078e0206 */
[----:B------:R-:W2:Y:S02]  /*10e0*/  LDG.E R7, desc[UR10][R2.64] ;  /* 0x0000000a02077981 */ /* 0x000ea4000c1e1900 */
[----:B--2---:R-:W-:-:S05]  /*10f0*/  FADD R7, R7, R8 ;  /* 0x0000000807077221 */ /* 0x004fca0000000000 */
[----:B------:R-:W-:Y:S01]  /*1100*/  STG.E desc[UR10][R2.64], R7 ;  /* 0x0000000702007986 */ /* 0x000fe2000c10190a */
[----:B------:R-:W-:Y:S05]  /*1110*/  EXIT ;  /* 0x000000000000794d */ /* 0x000fea0003800000 */
.L_x_46:
        /* <DEDUP_REMOVED lines=12> */
[----:B------:R-:W-:-:S07]  /*11e0*/  MOV R8, R2 ;  /* 0x0000000200087202 */ /* 0x000fce0000000f00 */
.L_x_48:
[----:B------:R-:W2:Y:S01]  /*11f0*/  LDG.E R4, desc[UR10][R4.64] ;  /* 0x0000000a04047981 */ /* 0x000ea2000c1e1900 */
[----:B------:R-:W0:Y:S01]  /*1200*/  LDC.64 R2, c[0x0][0x380] ;  /* 0x0000e000ff027b82 */ /* 0x000e220000000a00 */
[----:B------:R-:W2:Y:S02]  /*1210*/  LDCU UR4, c[0x0][0x3a0] ;  /* 0x00007400ff0477ac */ /* 0x000ea40008000800 */
[----:B--2---:R-:W-:-:S04]  /*1220*/  IMAD R7, R4, UR4, RZ ;  /* 0x0000000404077c24 */ /* 0x004fc8000f8e02ff */
[----:B0-----:R-:W-:-:S05]  /*1230*/  IMAD.WIDE R2, R7, 0x4, R2 ;  /* 0x0000000407027825 */ /* 0x001fca00078e0202 */
[----:B------:R-:W2:Y:S02]  /*1240*/  LDG.E R7, desc[UR10][R2.64] ;  /* 0x0000000a02077981 */ /* 0x000ea4000c1e1900 */
[----:B--2---:R-:W-:-:S05]  /*1250*/  FADD R7, R7, R8 ;  /* 0x0000000807077221 */ /* 0x004fca0000000000 */
[----:B------:R-:W-:Y:S01]  /*1260*/  STG.E desc[UR10][R2.64], R7 ;  /* 0x0000000702007986 */ /* 0x000fe2000c10190a */
[----:B------:R-:W-:Y:S05]  /*1270*/  EXIT ;  /* 0x000000000000794d */ /* 0x000fea0003800000 */
        .weak           $__internal_2_$__cuda_sm20_div_rn_f64_full
        .type           $__internal_2_$__cuda_sm20_div_rn_f64_full,@function
        .size           $__internal_2_$__cuda_sm20_div_rn_f64_full,($__internal_3_$__cuda_sm3x_div_rn_noftz_f32_slowpath - $__internal_2_$__cuda_sm20_div_rn_f64_full)
$__internal_2_$__cuda_sm20_div_rn_f64_full:
[C---:B------:R-:W-:Y:S01]  /*1280*/  FSETP.GEU.AND P0, PT, |R19|.reuse, 1.469367938527859385e-39, PT ;  /* 0x001000001300780b */ /* 0x040fe20003f0e200 */
[----:B------:R-:W-:Y:S01]  /*1290*/  IMAD.MOV.U32 R22, RZ, RZ, 0x1 ;  /* 0x00000001ff167424 */ /* 0x000fe200078e00ff */
[C---:B------:R-:W-:Y:S01]  /*12a0*/  LOP3.LUT R16, R19.reuse, 0x800fffff, RZ, 0xc0, !PT ;  /* 0x800fffff13107812 */ /* 0x040fe200078ec0ff */
[----:B------:R-:W-:Y:S01]  /*12b0*/  IMAD.MOV.U32 R26, RZ, RZ, 0x1ca00000 ;  /* 0x1ca00000ff1a7424 */ /* 0x000fe200078e00ff */
[----:B------:R-:W-:Y:S02]  /*12c0*/  LOP3.LUT R30, R19, 0x7ff00000, RZ, 0xc0, !PT ;  /* 0x7ff00000131e7812 */ /* 0x000fe400078ec0ff */
[----:B------:R-:W-:Y:S01]  /*12d0*/  LOP3.LUT R17, R16, 0x3ff00000, RZ, 0xfc, !PT ;  /* 0x3ff0000010117812 */ /* 0x000fe200078efcff */
[----:B------:R-:W-:Y:S01]  /*12e0*/  IMAD.MOV.U32 R16, RZ, RZ, R18 ;  /* 0x000000ffff107224 */ /* 0x000fe200078e0012 */
[----:B------:R-:W-:-:S04]  /*12f0*/  LOP3.LUT R25, R15, 0x7ff00000, RZ, 0xc0, !PT ;  /* 0x7ff000000f197812 */ /* 0x000fc800078ec0ff */
[----:B------:R-:W-:Y:S01]  /*1300*/  ISETP.GE.U32.AND P1, PT, R25, R30, PT ;  /* 0x0000001e1900720c */ /* 0x000fe20003f26070 */
[----:B------:R-:W-:Y:S01]  /*1310*/  @!P0 DMUL R16, R18, 8.98846567431157953865e+307 ;  /* 0x7fe0000012108828 */ /* 0x000fe20000000000 */
[----:B------:R-:W-:-:S05]  /*1320*/  MOV R32, R25 ;  /* 0x0000001900207202 */ /* 0x000fca0000000f00 */
[----:B------:R-:W0:Y:S02]  /*1330*/  MUFU.RCP64H R23, R17 ;  /* 0x0000001100177308 */ /* 0x000e240000001800 */
[----:B0-----:R-:W-:-:S08]  /*1340*/  DFMA R2, R22, -R16, 1 ;  /* 0x3ff000001602742b */ /* 0x001fd00000000810 */
[----:B------:R-:W-:-:S08]  /*1350*/  DFMA R2, R2, R2, R2 ;  /* 0x000000020202722b */ /* 0x000fd00000000002 */
[----:B------:R-:W-:Y:S01]  /*1360*/  DFMA R22, R22, R2, R22 ;  /* 0x000000021616722b */ /* 0x000fe20000000016 */
[----:B------:R-:W-:Y:S01]  /*1370*/  SEL R3, R26, 0x63400000, !P1 ;  /* 0x634000001a037807 */ /* 0x000fe20004800000 */
[----:B------:R-:W-:Y:S01]  /*1380*/  IMAD.MOV.U32 R2, RZ, RZ, R14 ;  /* 0x000000ffff027224 */ /* 0x000fe200078e000e */
[----:B------:R-:W-:Y:S02]  /*1390*/  FSETP.GEU.AND P1, PT, |R15|, 1.469367938527859385e-39, PT ;  /* 0x001000000f00780b */ /* 0x000fe40003f2e200 */
[----:B------:R-:W-:-:S03]  /*13a0*/  LOP3.LUT R3, R3, 0x800fffff, R15, 0xf8, !PT ;  /* 0x800fffff03037812 */ /* 0x000fc600078ef80f */
[----:B------:R-:W-:-:S08]  /*13b0*/  DFMA R28, R22, -R16, 1 ;  /* 0x3ff00000161c742b */ /* 0x000fd00000000810 */
[----:B------:R-:W-:Y:S01]  /*13c0*/  DFMA R22, R22, R28, R22 ;  /* 0x0000001c1616722b */ /* 0x000fe20000000016 */
[----:B------:R-:W-:Y:S10]  /*13d0*/  @P1 BRA `(.L_x_49) ;  /* 0x0000000000201947 */ /* 0x000ff40003800000 */
[----:B------:R-:W-:-:S04]  /*13e0*/  LOP3.LUT R28, R19, 0x7ff00000, RZ, 0xc0, !PT ;  /* 0x7ff00000131c7812 */ /* 0x000fc800078ec0ff */
[----:B------:R-:W-:Y:S01]  /*13f0*/  ISETP.GE.U32.AND P1, PT, R25, R28, PT ;  /* 0x0000001c1900720c */ /* 0x000fe20003f26070 */
[----:B------:R-:W-:-:S03]  /*1400*/  IMAD.MOV.U32 R28, RZ, RZ, RZ ;  /* 0x000000ffff1c7224 */ /* 0x000fc600078e00ff */
[----:B------:R-:W-:-:S04]  /*1410*/  SEL R27, R26, 0x63400000, !P1 ;  /* 0x634000001a1b7807 */ /* 0x000fc80004800000 */
[----:B------:R-:W-:-:S04]  /*1420*/  LOP3.LUT R27, R27, 0x80000000, R15, 0xf8, !PT ;  /* 0x800000001b1b7812 */ /* 0x000fc800078ef80f */
[----:B------:R-:W-:-:S06]  /*1430*/  LOP3.LUT R29, R27, 0x100000, RZ, 0xfc, !PT ;  /* 0x001000001b1d7812 */ /* 0x000fcc00078efcff */
[----:B------:R-:W-:-:S10]  /*1440*/  DFMA R2, R2, 2, -R28 ;  /* 0x400000000202782b */ /* 0x000fd4000000081c */
[----:B------:R-:W-:-:S07]  /*1450*/  LOP3.LUT R32, R3, 0x7ff00000, RZ, 0xc0, !PT ;  /* 0x7ff0000003207812 */ /* 0x000fce00078ec0ff */
.L_x_49:
[----:B------:R-:W-:Y:S01]  /*1460*/  IMAD.MOV.U32 R27, RZ, RZ, R30 ;  /* 0x000000ffff1b7224 */ /* 0x000fe200078e001e */
[----:B------:R-:W-:Y:S01]  /*1470*/  IADD3 R33, PT, PT, R32, -0x1, RZ ;  /* 0xffffffff20217810 */ /* 0x000fe20007ffe0ff */
[----:B------:R-:W-:Y:S01]  /*1480*/  DMUL R28, R22, R2 ;  /* 0x00000002161c7228 */ /* 0x000fe20000000000 */
[----:B------:R-:W-:Y:S02]  /*1490*/  @!P0 LOP3.LUT R27, R17, 0x7ff00000, RZ, 0xc0, !PT ;  /* 0x7ff00000111b8812 */ /* 0x000fe400078ec0ff */
[----:B------:R-:W-:-:S03]  /*14a0*/  ISETP.GT.U32.AND P0, PT, R33, 0x7feffffe, PT ;  /* 0x7feffffe2100780c */ /* 0x000fc60003f04070 */
[----:B------:R-:W-:Y:S02]  /*14b0*/  VIADD R33, R27, 0xffffffff ;  /* 0xffffffff1b217836 */ /* 0x000fe40000000000 */
[----:B------:R-:W-:-:S03]  /*14c0*/  DFMA R30, R28, -R16, R2 ;  /* 0x800000101c1e722b */ /* 0x000fc60000000002 */
[----:B------:R-:W-:-:S05]  /*14d0*/  ISETP.GT.U32.OR P0, PT, R33, 0x7feffffe, P0 ;  /* 0x7feffffe2100780c */ /* 0x000fca0000704470 */
[----:B------:R-:W-:-:S08]  /*14e0*/  DFMA R30, R22, R30, R28 ;  /* 0x0000001e161e722b */ /* 0x000fd0000000001c */
[----:B------:R-:W-:Y:S05]  /*14f0*/  @P0 BRA `(.L_x_50) ;  /* 0x00000000006c0947 */ /* 0x000fea0003800000 */
[----:B------:R-:W-:-:S04]  /*1500*/  LOP3.LUT R22, R19, 0x7ff00000, RZ, 0xc0, !PT ;  /* 0x7ff0000013167812 */ /* 0x000fc800078ec0ff */
[CC--:B------:R-:W-:Y:S02]  /*1510*/  VIADDMNMX R14, R25.reuse, -R22.reuse, 0xb9600000, !PT ;  /* 0xb9600000190e7446 */ /* 0x0c0fe40007800916 */
[----:B------:R-:W-:Y:S02]  /*1520*/  ISETP.GE.U32.AND P0, PT, R25, R22, PT ;  /* 0x000000161900720c */ /* 0x000fe40003f06070 */
[----:B------:R-:W-:Y:S02]  /*1530*/  VIMNMX R14, PT, PT, R14, 0x46a00000, PT ;  /* 0x46a000000e0e7848 */ /* 0x000fe40003fe0100 */
[----:B------:R-:W-:-:S05]  /*1540*/  SEL R25, R26, 0x63400000, !P0 ;  /* 0x634000001a197807 */ /* 0x000fca0004000000 */
[----:B------:R-:W-:Y:S01]  /*1550*/  IMAD.IADD R25, R14, 0x1, -R25 ;  /* 0x000000010e197824 */ /* 0x000fe200078e0a19 */
[----:B------:R-:W-:-:S03]  /*1560*/  MOV R14, RZ ;  /* 0x000000ff000e7202 */ /* 0x000fc60000000f00 */
[----:B------:R-:W-:-:S06]  /*1570*/  VIADD R15, R25, 0x7fe00000 ;  /* 0x7fe00000190f7836 */ /* 0x000fcc0000000000 */
[----:B------:R-:W-:-:S10]  /*1580*/  DMUL R22, R30, R14 ;  /* 0x0000000e1e167228 */ /* 0x000fd40000000000 */
[----:B------:R-:W-:-:S13]  /*1590*/  FSETP.GTU.AND P0, PT, |R23|, 1.469367938527859385e-39, PT ;  /* 0x001000001700780b */ /* 0x000fda0003f0c200 */
[----:B------:R-:W-:Y:S05]  /*15a0*/  @P0 BRA `(.L_x_51) ;  /* 0x0000000000940947 */ /* 0x000fea0003800000 */
[----:B------:R-:W-:Y:S01]  /*15b0*/  DFMA R2, R30, -R16, R2 ;  /* 0x800000101e02722b */ /* 0x000fe20000000002 */
[----:B------:R-:W-:-:S09]  /*15c0*/  IMAD.MOV.U32 R14, RZ, RZ, RZ ;  /* 0x000000ffff0e7224 */ /* 0x000fd200078e00ff */
[C---:B------:R-:W-:Y:S02]  /*15d0*/  FSETP.NEU.AND P0, PT, R3.reuse, RZ, PT ;  /* 0x000000ff0300720b */ /* 0x040fe40003f0d000 */
[----:B------:R-:W-:-:S04]  /*15e0*/  LOP3.LUT R19, R3, 0x80000000, R19, 0x48, !PT ;  /* 0x8000000003137812 */ /* 0x000fc800078e4813 */
[----:B------:R-:W-:-:S07]  /*15f0*/  LOP3.LUT R15, R19, R15, RZ, 0xfc, !PT ;  /* 0x0000000f130f7212 */ /* 0x000fce00078efcff */
[----:B------:R-:W-:Y:S05]  /*1600*/  @!P0 BRA `(.L_x_51) ;  /* 0x00000000007c8947 */ /* 0x000fea0003800000 */
[----:B------:R-:W-:Y:S01]  /*1610*/  IMAD.MOV R3, RZ, RZ, -R25 ;  /* 0x000000ffff037224 */ /* 0x000fe200078e0a19 */
[----:B------:R-:W-:Y:S01]  /*1620*/  DMUL.RP R14, R30, R14 ;  /* 0x0000000e1e0e7228 */ /* 0x000fe20000008000 */
[----:B------:R-:W-:Y:S01]  /*1630*/  IMAD.MOV.U32 R2, RZ, RZ, RZ ;  /* 0x000000ffff027224 */ /* 0x000fe200078e00ff */
[----:B------:R-:W-:-:S05]  /*1640*/  IADD3 R25, PT, PT, -R25, -0x43300000, RZ ;  /* 0xbcd0000019197810 */ /* 0x000fca0007ffe1ff */
[----:B------:R-:W-:-:S03]  /*1650*/  DFMA R2, R22, -R2, R30 ;  /* 0x800000021602722b */ /* 0x000fc6000000001e */
[----:B------:R-:W-:-:S07]  /*1660*/  LOP3.LUT R19, R15, R19, RZ, 0x3c, !PT ;  /* 0x000000130f137212 */ /* 0x000fce00078e3cff */
[----:B------:R-:W-:-:S04]  /*1670*/  FSETP.NEU.AND P0, PT, |R3|, R25, PT ;  /* 0x000000190300720b */ /* 0x000fc80003f0d200 */
[----:B------:R-:W-:Y:S02]  /*1680*/  FSEL R22, R14, R22, !P0 ;  /* 0x000000160e167208 */ /* 0x000fe40004000000 */
[----:B------:R-:W-:Y:S01]  /*1690*/  FSEL R23, R19, R23, !P0 ;  /* 0x0000001713177208 */ /* 0x000fe20004000000 */
[----:B------:R-:W-:Y:S06]  /*16a0*/  BRA `(.L_x_51) ;  /* 0x0000000000547947 */ /* 0x000fec0003800000 */
.L_x_50:
[----:B------:R-:W-:-:S14]  /*16b0*/  DSETP.NAN.AND P0, PT, R14, R14, PT ;  /* 0x0000000e0e00722a */ /* 0x000fdc0003f08000 */
[----:B------:R-:W-:Y:S05]  /*16c0*/  @P0 BRA `(.L_x_52) ;  /* 0x0000000000440947 */ /* 0x000fea0003800000 */
[----:B------:R-:W-:-:S14]  /*16d0*/  DSETP.NAN.AND P0, PT, R18, R18, PT ;  /* 0x000000121200722a */ /* 0x000fdc0003f08000 */
[----:B------:R-:W-:Y:S05]  /*16e0*/  @P0 BRA `(.L_x_53) ;  /* 0x0000000000300947 */ /* 0x000fea0003800000 */
[----:B------:R-:W-:Y:S01]  /*16f0*/  ISETP.NE.AND P0, PT, R32, R27, PT ;  /* 0x0000001b2000720c */ /* 0x000fe20003f05270 */
[----:B------:R-:W-:Y:S01]  /*1700*/  IMAD.MOV.U32 R23, RZ, RZ, -0x80000 ;  /* 0xfff80000ff177424 */ /* 0x000fe200078e00ff */
[----:B------:R-:W-:-:S11]  /*1710*/  MOV R22, 0x0 ;  /* 0x0000000000167802 */ /* 0x000fd60000000f00 */
[----:B------:R-:W-:Y:S05]  /*1720*/  @!P0 BRA `(.L_x_51) ;  /* 0x0000000000348947 */ /* 0x000fea0003800000 */
[----:B------:R-:W-:Y:S02]  /*1730*/  ISETP.NE.AND P0, PT, R32, 0x7ff00000, PT ;  /* 0x7ff000002000780c */ /* 0x000fe40003f05270 */
[----:B------:R-:W-:Y:S02]  /*1740*/  LOP3.LUT R23, R15, 0x80000000, R19, 0x48, !PT ;  /* 0x800000000f177812 */ /* 0x000fe400078e4813 */
[----:B------:R-:W-:-:S13]  /*1750*/  ISETP.EQ.OR P0, PT, R27, RZ, !P0 ;  /* 0x000000ff1b00720c */ /* 0x000fda0004702670 */
[----:B------:R-:W-:Y:S01]  /*1760*/  @P0 LOP3.LUT R2, R23, 0x7ff00000, RZ, 0xfc, !PT ;  /* 0x7ff0000017020812 */ /* 0x000fe200078efcff */
[----:B------:R-:W-:Y:S02]  /*1770*/  @!P0 IMAD.MOV.U32 R22, RZ, RZ, RZ ;  /* 0x000000ffff168224 */ /* 0x000fe400078e00ff */
[----:B------:R-:W-:Y:S01]  /*1780*/  @P0 IMAD.MOV.U32 R22, RZ, RZ, RZ ;  /* 0x000000ffff160224 */ /* 0x000fe200078e00ff */
[----:B------:R-:W-:Y:S01]  /*1790*/  @P0 MOV R23, R2 ;  /* 0x0000000200170202 */ /* 0x000fe20000000f00 */
[----:B------:R-:W-:Y:S06]  /*17a0*/  BRA `(.L_x_51) ;  /* 0x0000000000147947 */ /* 0x000fec0003800000 */
.L_x_53:
[----:B------:R-:W-:Y:S01]  /*17b0*/  LOP3.LUT R23, R19, 0x80000, RZ, 0xfc, !PT ;  /* 0x0008000013177812 */ /* 0x000fe200078efcff */
[----:B------:R-:W-:Y:S01]  /*17c0*/  IMAD.MOV.U32 R22, RZ, RZ, R18 ;  /* 0x000000ffff167224 */ /* 0x000fe200078e0012 */
[----:B------:R-:W-:Y:S06]  /*17d0*/  BRA `(.L_x_51) ;  /* 0x0000000000087947 */ /* 0x000fec0003800000 */
.L_x_52:
[----:B------:R-:W-:Y:S01]  /*17e0*/  LOP3.LUT R23, R15, 0x80000, RZ, 0xfc, !PT ;  /* 0x000800000f177812 */ /* 0x000fe200078efcff */
[----:B------:R-:W-:-:S07]  /*17f0*/  IMAD.MOV.U32 R22, RZ, RZ, R14 ;  /* 0x000000ffff167224 */ /* 0x000fce00078e000e */
.L_x_51:
[----:B------:R-:W-:Y:S01]  /*1800*/  IMAD.MOV.U32 R25, RZ, RZ, 0x0 ;  /* 0x00000000ff197424 */ /* 0x000fe200078e00ff */
[----:B------:R-:W-:Y:S01]  /*1810*/  MOV R3, R23 ;  /* 0x0000001700037202 */ /* 0x000fe20000000f00 */
[----:B------:R-:W-:Y:S02]  /*1820*/  IMAD.MOV.U32 R2, RZ, RZ, R22 ;  /* 0x000000ffff027224 */ /* 0x000fe400078e0016 */
[----:B------:R-:W-:Y:S05]  /*1830*/  RET.REL.NODEC R24 `(_Z15calculoDensidadPfPiS0_S_ifi) ;  /* 0xffffffe418f07950 */ /* 0x000fea0003c3ffff */
        .weak           $__internal_3_$__cuda_sm3x_div_rn_noftz_f32_slowpath
        .type           $__internal_3_$__cuda_sm3x_div_rn_noftz_f32_slowpath,@function
        .size           $__internal_3_$__cuda_sm3x_div_rn_noftz_f32_slowpath,(.L_x_102 - $__internal_3_$__cuda_sm3x_div_rn_noftz_f32_slowpath)
$__internal_3_$__cuda_sm3x_div_rn_noftz_f32_slowpath:
[----:B------:R-:W-:Y:S02]  /*1840*/  SHF.R.U32.HI R16, RZ, 0x17, R0 ;  /* 0x00000017ff107819 */ /* 0x000fe40000011600 */
[----:B------:R-:W-:Y:S02]  /*1850*/  SHF.R.U32.HI R15, RZ, 0x17, R2 ;  /* 0x00000017ff0f7819 */ /* 0x000fe40000011602 */
[----:B------:R-:W-:Y:S02]  /*1860*/  LOP3.LUT R16, R16, 0xff, RZ, 0xc0, !PT ;  /* 0x000000ff10107812 */ /* 0x000fe400078ec0ff */
[----:B------:R-:W-:Y:S02]  /*1870*/  LOP3.LUT R19, R15, 0xff, RZ, 0xc0, !PT ;  /* 0x000000ff0f137812 */ /* 0x000fe400078ec0ff */
[----:B------:R-:W-:Y:S01]  /*1880*/  MOV R17, R0 ;  /* 0x0000000000117202 */ /* 0x000fe20000000f00 */
        /* <DEDUP_REMOVED lines=12> */
[----:B------:R-:W-:Y:S02]  /*1950*/  FSETP.NEU.FTZ.AND P3, PT, |R2|, +INF , PT ;  /* 0x7f8000000200780b */ /* 0x000fe40003f7d200 */
        /* <DEDUP_REMOVED lines=14> */
[----:B------:R-:W-:-:S03]  /*1a40*/  @!P1 FFMA R17, R0, 1.84467440737095516160e+19, RZ ;  /* 0x5f80000000119823 */ /* 0x000fc600000000ff */
[----:B------:R-:W-:-:S07]  /*1a50*/  @!P1 IADD3 R15, PT, PT, R15, 0x40, RZ ;  /* 0x000000400f0f9810 */ /* 0x000fce0007ffe0ff */
.L_x_54:
[----:B------:R-:W-:Y:S01]  /*1a60*/  LEA R18, R16, 0xc0800000, 0x17 ;  /* 0xc080000010127811 */ /* 0x000fe200078eb8ff */
[----:B------:R-:W-:-:S04]  /*1a70*/  VIADD R19, R19, 0xffffff81 ;  /* 0xffffff8113137836 */ /* 0x000fc80000000000 */
[----:B------:R-:W-:Y:S02]  /*1a80*/  IMAD.IADD R18, R17, 0x1, -R18 ;  /* 0x0000000111127824 */ /* 0x000fe400078e0a12 */
[C---:B------:R-:W-:Y:S02]  /*1a90*/  IMAD R2, R19.reuse, -0x800000, R2 ;  /* 0xff80000013027824 */ /* 0x040fe400078e0202 */
[----:B------:R0:W1:Y:S01]  /*1aa0*/  MUFU.RCP R17, R18 ;  /* 0x0000001200117308 */ /* 0x0000620000001000 */
[----:B------:R-:W-:Y:S01]  /*1ab0*/  FADD.FTZ R23, -R18, -RZ ;  /* 0x800000ff12177221 */ /* 0x000fe20000010100 */
        /* <DEDUP_REMOVED lines=10> */
[----:B------:R-:W-:-:S04]  /*1b60*/  LOP3.LUT R16, R16, 0xff, RZ, 0xc0, !PT ;  /* 0x000000ff10107812 */ /* 0x000fc800078ec0ff */
[----:B------:R-:W-:-:S05]  /*1b70*/  IADD3 R19, PT, PT, R16, R15, RZ ;  /* 0x0000000f10137210 */ /* 0x000fca0007ffe0ff */
        /* <DEDUP_REMOVED lines=11> */
[-CC-:B------:R-:W-:Y:S01]  /*1c30*/  FFMA.RM R16, R17, R23.reuse, R24.reuse ;  /* 0x0000001711107223 */ /* 0x180fe20000004018 */
        /* <DEDUP_REMOVED lines=16> */
[----:B------:R-:W-:-:S04]  /*1d40*/  LOP3.LUT R16, R16, R15, RZ, 0xc0, !PT ;  /* 0x0000000f10107212 */ /* 0x000fc800078ec0ff */
[----:B------:R-:W-:-:S04]  /*1d50*/  IADD3 R17, PT, PT, R17, R16, RZ ;  /* 0x0000001011117210 */ /* 0x000fc80007ffe0ff */
[----:B------:R-:W-:Y:S01]  /*1d60*/  LOP3.LUT R2, R17, R2, RZ, 0xfc, !PT ;  /* 0x0000000211027212 */ /* 0x000fe200078efcff */
[----:B------:R-:W-:Y:S06]  /*1d70*/  BRA `(.L_x_61) ;  /* 0x0000000000347947 */ /* 0x000fec0003800000 */
.L_x_60:
[----:B------:R-:W-:-:S04]  /*1d80*/  LOP3.LUT R2, R2, 0x80000000, RZ, 0xc0, !PT ;  /* 0x8000000002027812 */ /* 0x000fc800078ec0ff */
[----:B------:R-:W-:Y:S01]  /*1d90*/  LOP3.LUT R2, R2, 0x7f800000, RZ, 0xfc, !PT ;  /* 0x7f80000002027812 */ /* 0x000fe200078efcff */
[----:B------:R-:W-:Y:S06]  /*1da0*/  BRA `(.L_x_61) ;  /* 0x0000000000287947 */ /* 0x000fec0003800000 */
.L_x_59:
[----:B------:R-:W-:Y:S01]  /*1db0*/  IMAD R2, R15, 0x800000, R2 ;  /* 0x008000000f027824 */ /* 0x000fe200078e0202 */
[----:B------:R-:W-:Y:S06]  /*1dc0*/  BRA `(.L_x_61) ;  /* 0x0000000000207947 */ /* 0x000fec0003800000 */
.L_x_58:
[----:B------:R-:W-:-:S04]  /*1dd0*/  LOP3.LUT R2, R17, 0x80000000, R2, 0x48, !PT ;  /* 0x8000000011027812 */ /* 0x000fc800078e4802 */
[----:B------:R-:W-:Y:S01]  /*1de0*/  LOP3.LUT R2, R2, 0x7f800000, RZ, 0xfc, !PT ;  /* 0x7f80000002027812 */ /* 0x000fe200078efcff */
[----:B------:R-:W-:Y:S06]  /*1df0*/  BRA `(.L_x_61) ;  /* 0x0000000000147947 */ /* 0x000fec0003800000 */
.L_x_57:
[----:B------:R-:W-:Y:S01]  /*1e00*/  LOP3.LUT R2, R17, 0x80000000, R2, 0x48, !PT ;  /* 0x8000000011027812 */ /* 0x000fe200078e4802 */
[----:B------:R-:W-:Y:S06]  /*1e10*/  BRA `(.L_x_61) ;  /* 0x00000000000c7947 */ /* 0x000fec0003800000 */
.L_x_56:
[----:B------:R-:W0:Y:S01]  /*1e20*/  MUFU.RSQ R2, -QNAN ;  /* 0xffc0000000027908 */ /* 0x000e220000001400 */
[----:B------:R-:W-:Y:S05]  /*1e30*/  BRA `(.L_x_61) ;  /* 0x0000000000047947 */ /* 0x000fea0003800000 */
.L_x_55:
[----:B------:R-:W-:-:S07]  /*1e40*/  FADD.FTZ R2, R2, R0 ;  /* 0x0000000002027221 */ /* 0x000fce0000010000 */
.L_x_61:
[----:B------:R-:W-:-:S04]  /*1e50*/  IMAD.MOV.U32 R15, RZ, RZ, 0x0 ;  /* 0x00000000ff0f7424 */ /* 0x000fc800078e00ff */
[----:B0-----:R-:W-:Y:S05]  /*1e60*/  RET.REL.NODEC R14 `(_Z15calculoDensidadPfPiS0_S_ifi) ;  /* 0xffffffe00e647950 */ /* 0x001fea0003c3ffff */
.L_x_62:
        /* <DEDUP_REMOVED lines=9> */
.L_x_102:


//--------------------- .text._Z35calculoDensidadInicializacionCeldasPfS_PiS0_S_iif --------------------------
	.section	.text._Z35calculoDensidadInicializacionCeldasPfS_PiS0_S_iif,"ax",@progbits
	.align	128
        .global         _Z35calculoDensidadInicializacionCeldasPfS_PiS0_S_iif
        .type           _Z35calculoDensidadInicializacionCeldasPfS_PiS0_S_iif,@function
        .size           _Z35calculoDensidadInicializacionCeldasPfS_PiS0_S_iif,(.L_x_103 - _Z35calculoDensidadInicializacionCeldasPfS_PiS0_S_iif)
        .other          _Z35calculoDensidadInicializacionCeldasPfS_PiS0_S_iif,@"STO_CUDA_ENTRY STV_DEFAULT"
_Z35calculoDensidadInicializacionCeldasPfS_PiS0_S_iif:
.text._Z35calculoDensidadInicializacionCeldasPfS_PiS0_S_iif:
[----:B------:R-:W-:Y:S01]  /*0000*/  LDC R1, c[0x0][0x37c] ;  /* 0x0000df00ff017b82 */ /* 0x000fe20000000800 */
[----:B------:R-:W0:Y:S01]  /*0010*/  LDCU UR4, c[0x0][0x3ac] ;  /* 0x00007580ff0477ac */ /* 0x000e220008000800 */
[----:B------:R-:W1:Y:S06]  /*0020*/  S2R R5, SR_TID.X ;  /* 0x0000000000057919 */ /* 0x000e6c0000002100 */
[----:B------:R-:W1:Y:S01]  /*0030*/  LDC R2, c[0x0][0x360] ;  /* 0x0000d800ff027b82 */ /* 0x000e620000000800 */
[----:B------:R-:W2:Y:S01]  /*0040*/  LDCU UR5, c[0x0][0x3b0] ;  /* 0x00007600ff0577ac */ /* 0x000ea20008000800 */
[----:B0-----:R-:W-:-:S06]  /*0050*/  I2FP.F32.S32 R4, UR4 ;  /* 0x0000000400047c45 */ /* 0x001fcc0008201400 */
[----:B------:R-:W1:Y:S01]  /*0060*/  S2UR UR4, SR_CTAID.X ;  /* 0x00000000000479c3 */ /* 0x000e620000002500 */
[----:B------:R-:W0:Y:S01]  /*0070*/  MUFU.RCP R3, R4 ;  /* 0x0000000400037308 */ /* 0x000e220000001000 */
[----:B--2---:R-:W-:-:S07]  /*0080*/  IMAD.U32 R7, RZ, RZ, UR5 ;  /* 0x00000005ff077e24 */ /* 0x004fce000f8e00ff */
[----:B------:R-:W2:Y:S01]  /*0090*/  FCHK P0, R7, R4 ;  /* 0x0000000407007302 */ /* 0x000ea20000000000 */
[----:B0-----:R-:W-:-:S04]  /*00a0*/  FFMA R0, -R4, R3, 1 ;  /* 0x3f80000004007423 */ /* 0x001fc80000000103 */
[----:B------:R-:W-:Y:S01]  /*00b0*/  FFMA R0, R3, R0, R3 ;  /* 0x0000000003007223 */ /* 0x000fe20000000003 */
[----:B-1----:R-:W-:-:S03]  /*00c0*/  IMAD R2, R2, UR4, R5 ;  /* 0x0000000402027c24 */ /* 0x002fc6000f8e0205 */
[----:B------:R-:W-:-:S04]  /*00d0*/  FFMA R3, R0, UR5, RZ ;  /* 0x0000000500037c23 */ /* 0x000fc800080000ff */
[----:B------:R-:W-:-:S04]  /*00e0*/  FFMA R6, -R4, R3, UR5 ;  /* 0x0000000504067e23 */ /* 0x000fc80008000103 */
[----:B------:R-:W-:Y:S01]  /*00f0*/  FFMA R3, R0, R6, R3 ;  /* 0x0000000600037223 */ /* 0x000fe20000000003 */
[----:B--2---:R-:W-:Y:S06]  /*0100*/  @!P0 BRA `(.L_x_63) ;  /* 0x0000000000188947 */ /* 0x004fec0003800000 */
[----:B------:R-:W0:Y:S01]  /*0110*/  LDCU UR4, c[0x0][0x3b0] ;  /* 0x00007600ff0477ac */ /* 0x000e220008000800 */
[----:B------:R-:W-:Y:S01]  /*0120*/  IMAD.MOV.U32 R3, RZ, RZ, R4 ;  /* 0x000000ffff037224 */ /* 0x000fe200078e0004 */
[----:B------:R-:W-:Y:S01]  /*0130*/  MOV R8, 0x160 ;  /* 0x0000016000087802 */ /* 0x000fe20000000f00 */
[----:B0-----:R-:W-:-:S07]  /*0140*/  IMAD.U32 R0, RZ, RZ, UR4 ;  /* 0x00000004ff007e24 */ /* 0x001fce000f8e00ff */
[----:B------:R-:W-:Y:S05]  /*0150*/  CALL.REL.NOINC `($__internal_4_$__cuda_sm3x_div_rn_noftz_f32_slowpath) ;  /* 0x00000004000c7944 */ /* 0x000fea0003c00000 */
[----:B------:R-:W-:-:S07]  /*0160*/  MOV R3, R0 ;  /* 0x0000000000037202 */ /* 0x000fce0000000f00 */
.L_x_63:
[----:B------:R-:W0:Y:S02]  /*0170*/  LDCU UR4, c[0x0][0x3a8] ;  /* 0x00007500ff0477ac */ /* 0x000e240008000800 */
[----:B0-----:R-:W-:-:S13]  /*0180*/  ISETP.GE.AND P0, PT, R2, UR4, PT ;  /* 0x0000000402007c0c */ /* 0x001fda000bf06270 */
[----:B------:R-:W-:Y:S05]  /*0190*/  @P0 EXIT ;  /* 0x000000000000094d */ /* 0x000fea0003800000 */
[----:B------:R-:W0:Y:S01]  /*01a0*/  LDC.64 R6, c[0x0][0x380] ;  /* 0x0000e000ff067b82 */ /* 0x000e220000000a00 */
[----:B------:R-:W1:Y:S01]  /*01b0*/  LDCU.64 UR4, c[0x0][0x358] ;  /* 0x00006b00ff0477ac */ /* 0x000e620008000a00 */
[----:B0-----:R-:W-:-:S05]  /*01c0*/  IMAD.WIDE R6, R2, 0x4, R6 ;  /* 0x0000000402067825 */ /* 0x001fca00078e0206 */
[----:B-1----:R-:W2:Y:S01]  /*01d0*/  LDG.E R0, desc[UR4][R6.64] ;  /* 0x0000000406007981 */ /* 0x002ea2000c1e1900 */
[----:B------:R-:W0:Y:S01]  /*01e0*/  MUFU.RCP R4, R3 ;  /* 0x0000000300047308 */ /* 0x000e220000001000 */
[----:B------:R-:W-:Y:S01]  /*01f0*/  BSSY.RECONVERGENT B0, `(.L_x_64) ;  /* 0x000000b000007945 */ /* 0x000fe20003800200 */
        /* <DEDUP_REMOVED lines=8> */
[----:B------:R-:W-:Y:S05]  /*0280*/  CALL.REL.NOINC `($__internal_4_$__cuda_sm3x_div_rn_noftz_f32_slowpath) ;  /* 0x0000000000c07944 */ /* 0x000fea0003c00000 */
[----:B------:R-:W-:-:S07]  /*0290*/  IMAD.MOV.U32 R10, RZ, RZ, R0 ;  /* 0x000000ffff0a7224 */ /* 0x000fce00078e0000 */
.L_x_65:
[----:B------:R-:W-:Y:S05]  /*02a0*/  BSYNC.RECONVERGENT B0 ;  /* 0x0000000000007941 */ /* 0x000fea0003800200 */
.L_x_64:
[----:B------:R-:W0:Y:S01]  /*02b0*/  LDC.64 R4, c[0x0][0x390] ;  /* 0x0000e400ff047b82 */ /* 0x000e220000000a00 */
[----:B------:R-:W1:Y:S07]  /*02c0*/  F2I.TRUNC.NTZ R11, R10 ;  /* 0x0000000a000b7305 */ /* 0x000e6e000020f100 */
[----:B------:R-:W2:Y:S01]  /*02d0*/  LDC.64 R8, c[0x0][0x388] ;  /* 0x0000e200ff087b82 */ /* 0x000ea20000000a00 */
[----:B0-----:R-:W-:-:S05]  /*02e0*/  IMAD.WIDE R4, R2, 0x4, R4 ;  /* 0x0000000402047825 */ /* 0x001fca00078e0204 */
[----:B-1----:R0:W-:Y:S01]  /*02f0*/  STG.E desc[UR4][R4.64], R11 ;  /* 0x0000000b04007986 */ /* 0x0021e2000c101904 */
[----:B--2---:R-:W-:-:S06]  /*0300*/  IMAD.WIDE R8, R2, 0x4, R8 ;  /* 0x0000000402087825 */ /* 0x004fcc00078e0208 */
[----:B------:R-:W2:Y:S01]  /*0310*/  LDG.E R8, desc[UR4][R8.64] ;  /* 0x0000000408087981 */ /* 0x000ea2000c1e1900 */
[----:B------:R-:W1:Y:S01]  /*0320*/  MUFU.RCP R0, R3 ;  /* 0x0000000300007308 */ /* 0x000e620000001000 */
[----:B------:R-:W-:Y:S01]  /*0330*/  BSSY.RECONVERGENT B0, `(.L_x_66) ;  /* 0x000000c000007945 */ /* 0x000fe20003800200 */
[----:B-1----:R-:W-:-:S04]  /*0340*/  FFMA R13, R0, -R3, 1 ;  /* 0x3f800000000d7423 */ /* 0x002fc80000000803 */
[----:B------:R-:W-:Y:S02]  /*0350*/  FFMA R0, R0, R13, R0 ;  /* 0x0000000d00007223 */ /* 0x000fe40000000000 */
[----:B--2---:R-:W1:Y:S02]  /*0360*/  FCHK P0, R8, R3 ;  /* 0x0000000308007302 */ /* 0x004e640000000000 */
[----:B------:R-:W-:-:S04]  /*0370*/  FFMA R13, R0, R8, RZ ;  /* 0x00000008000d7223 */ /* 0x000fc800000000ff */
[----:B------:R-:W-:-:S04]  /*0380*/  FFMA R12, R13, -R3, R8 ;  /* 0x800000030d0c7223 */ /* 0x000fc80000000008 */
[----:B------:R-:W-:Y:S01]  /*0390*/  FFMA R12, R0, R12, R13 ;  /* 0x0000000c000c7223 */ /* 0x000fe2000000000d */
[----:B01----:R-:W-:Y:S06]  /*03a0*/  @!P0 BRA `(.L_x_67) ;  /* 0x0000000000108947 */ /* 0x003fec0003800000 */
[----:B------:R-:W-:Y:S01]  /*03b0*/  IMAD.MOV.U32 R0, RZ, RZ, R8 ;  /* 0x000000ffff007224 */ /* 0x000fe200078e0008 */
[----:B------:R-:W-:-:S07]  /*03c0*/  MOV R8, 0x3e0 ;  /* 0x000003e000087802 */ /* 0x000fce0000000f00 */
[----:B------:R-:W-:Y:S05]  /*03d0*/  CALL.REL.NOINC `($__internal_4_$__cuda_sm3x_div_rn_noftz_f32_slowpath) ;  /* 0x00000000006c7944 */ /* 0x000fea0003c00000 */
[----:B------:R-:W-:-:S07]  /*03e0*/  IMAD.MOV.U32 R12, RZ, RZ, R0 ;  /* 0x000000ffff0c7224 */ /* 0x000fce00078e0000 */
.L_x_67:
[----:B------:R-:W-:Y:S05]  /*03f0*/  BSYNC.RECONVERGENT B0 ;  /* 0x0000000000007941 */ /* 0x000fea0003800200 */
.L_x_66:
[----:B------:R-:W0:Y:S01]  /*0400*/  LDC.64 R8, c[0x0][0x398] ;  /* 0x0000e600ff087b82 */ /* 0x000e220000000a00 */
[----:B------:R-:W1:Y:S01]  /*0410*/  F2I.TRUNC.NTZ R11, R12 ;  /* 0x0000000c000b7305 */ /* 0x000e62000020f100 */
[----:B0-----:R-:W-:-:S05]  /*0420*/  IMAD.WIDE R8, R2, 0x4, R8 ;  /* 0x0000000402087825 */ /* 0x001fca00078e0208 */
[----:B-1----:R0:W-:Y:S04]  /*0430*/  STG.E desc[UR4][R8.64], R11 ;  /* 0x0000000b08007986 */ /* 0x0021e8000c101904 */
        /* <DEDUP_REMOVED lines=10> */
[----:B------:R-:W-:Y:S02]  /*04e0*/  MOV R0, R6 ;  /* 0x0000000600007202 */ /* 0x000fe40000000f00 */
[----:B------:R-:W-:-:S07]  /*04f0*/  MOV R8, 0x510 ;  /* 0x0000051000087802 */ /* 0x000fce0000000f00 */
[----:B------:R-:W-:Y:S05]  /*0500*/  CALL.REL.NOINC `($__internal_4_$__cuda_sm3x_div_rn_noftz_f32_slowpath) ;  /* 0x0000000000207944 */ /* 0x000fea0003c00000 */
.L_x_69:
[----:B------:R-:W-:Y:S05]  /*0510*/  BSYNC.RECONVERGENT B0 ;  /* 0x0000000000007941 */ /* 0x000fea0003800200 */
.L_x_68:
[----:B------:R-:W2:Y:S01]  /*0520*/  LDG.E R4, desc[UR4][R4.64] ;  /* 0x0000000404047981 */ /* 0x000ea2000c1e1900 */
[----:B------:R-:W0:Y:S02]  /*0530*/  LDC.64 R6, c[0x0][0x3a0] ;  /* 0x0000e800ff067b82 */ /* 0x000e240000000a00 */
[----:B0-----:R-:W-:Y:S01]  /*0540*/  IMAD.WIDE R2, R2, 0x4, R6 ;  /* 0x0000000402027825 */ /* 0x001fe200078e0206 */
[----:B--2---:R-:W-:-:S05]  /*0550*/  I2FP.F32.S32 R9, R4 ;  /* 0x0000000400097245 */ /* 0x004fca0000201400 */
[----:B------:R-:W-:-:S05]  /*0560*/  FADD R9, -R9, R0 ;  /* 0x0000000009097221 */ /* 0x000fca0000000100 */
[----:B------:R-:W-:Y:S01]  /*0570*/  STG.E desc[UR4][R2.64], R9 ;  /* 0x0000000902007986 */ /* 0x000fe2000c101904 */
[----:B------:R-:W-:Y:S05]  /*0580*/  EXIT ;  /* 0x000000000000794d */ /* 0x000fea0003800000 */
        .weak           $__internal_4_$__cuda_sm3x_div_rn_noftz_f32_slowpath
        .type           $__internal_4_$__cuda_sm3x_div_rn_noftz_f32_slowpath,@function
        .size           $__internal_4_$__cuda_sm3x_div_rn_noftz_f32_slowpath,(.L_x_103 - $__internal_4_$__cuda_sm3x_div_rn_noftz_f32_slowpath)
$__internal_4_$__cuda_sm3x_div_rn_noftz_f32_slowpath:
[--C-:B------:R-:W-:Y:S01]  /*0590*/  SHF.R.U32.HI R10, RZ, 0x17, R3.reuse ;  /* 0x00000017ff0a7819 */ /* 0x100fe20000011603 */
[----:B------:R-:W-:Y:S01]  /*05a0*/  BSSY.RECONVERGENT B1, `(.L_x_70) ;  /* 0x0000063000017945 */ /* 0x000fe20003800200 */
[----:B------:R-:W-:Y:S01]  /*05b0*/  SHF.R.U32.HI R9, RZ, 0x17, R0 ;  /* 0x00000017ff097819 */ /* 0x000fe20000011600 */
[----:B------:R-:W-:Y:S01]  /*05c0*/  IMAD.MOV.U32 R11, RZ, RZ, R3 ;  /* 0x000000ffff0b7224 */ /* 0x000fe200078e0003 */
[----:B------:R-:W-:Y:S02]  /*05d0*/  LOP3.LUT R10, R10, 0xff, RZ, 0xc0, !PT ;  /* 0x000000ff0a0a7812 */ /* 0x000fe400078ec0ff */
[----:B------:R-:W-:-:S03]  /*05e0*/  LOP3.LUT R14, R9, 0xff, RZ, 0xc0, !PT ;  /* 0x000000ff090e7812 */ /* 0x000fc600078ec0ff */
[----:B------:R-:W-:Y:S02]  /*05f0*/  VIADD R13, R10, 0xffffffff ;  /* 0xffffffff0a0d7836 */ /* 0x000fe40000000000 */
[----:B------:R-:W-:-:S03]  /*0600*/  VIADD R12, R14, 0xffffffff ;  /* 0xffffffff0e0c7836 */ /* 0x000fc60000000000 */
[----:B------:R-:W-:-:S04]  /*0610*/  ISETP.GT.U32.AND P0, PT, R13, 0xfd, PT ;  /* 0x000000fd0d00780c */ /* 0x000fc80003f04070 */
[----:B------:R-:W-:-:S13]  /*0620*/  ISETP.GT.U32.OR P0, PT, R12, 0xfd, P0 ;  /* 0x000000fd0c00780c */ /* 0x000fda0000704470 */
[----:B------:R-:W-:Y:S01]  /*0630*/  @!P0 MOV R9, RZ ;  /* 0x000000ff00098202 */ /* 0x000fe20000000f00 */
        /* <DEDUP_REMOVED lines=24> */
.L_x_71:
[----:B------:R-:W-:Y:S01]  /*07c0*/  LEA R12, R10, 0xc0800000, 0x17 ;  /* 0xc08000000a0c7811 */ /* 0x000fe200078eb8ff */
[----:B------:R-:W-:Y:S04]  /*07d0*/  BSSY.RECONVERGENT B2, `(.L_x_76) ;  /* 0x0000036000027945 */ /* 0x000fe80003800200 */
[----:B------:R-:W-:Y:S02]  /*07e0*/  IMAD.IADD R12, R11, 0x1, -R12 ;  /* 0x000000010b0c7824 */ /* 0x000fe400078e0a0c */
[----:B------:R-:W-:Y:S02]  /*07f0*/  VIADD R11, R14, 0xffffff81 ;  /* 0xffffff810e0b7836 */ /* 0x000fe40000000000 */
[----:B------:R0:W1:Y:S01]  /*0800*/  MUFU.RCP R13, R12 ;  /* 0x0000000c000d7308 */ /* 0x0000620000001000 */
[----:B------:R-:W-:Y:S01]  /*0810*/  FADD.FTZ R15, -R12, -RZ ;  /* 0x800000ff0c0f7221 */ /* 0x000fe20000010100 */
[C---:B------:R-:W-:Y:S01]  /*0820*/  IMAD R0, R11.reuse, -0x800000, R0 ;  /* 0xff8000000b007824 */ /* 0x040fe200078e0200 */
[----:B0-----:R-:W-:-:S04]  /*0830*/  IADD3 R12, PT, PT, R11, 0x7f, -R10 ;  /* 0x0000007f0b0c7810 */ /* 0x001fc80007ffe80a */
[----:B------:R-:W-:Y:S01]  /*0840*/  IADD3 R9, PT, PT, R12, R9, RZ ;  /* 0x000000090c097210 */ /* 0x000fe20007ffe0ff */
        /* <DEDUP_REMOVED lines=21> */
[C---:B------:R-:W-:Y:S01]  /*09a0*/  IADD3 R12, PT, PT, R15.reuse, 0x20, RZ ;  /* 0x000000200f0c7810 */ /* 0x040fe20007ffe0ff */
[CCC-:B------:R-:W-:Y:S01]  /*09b0*/  FFMA.RM R10, R16.reuse, R14.reuse, R13.reuse ;  /* 0x0000000e100a7223 */ /* 0x1c0fe2000000400d */
[----:B------:R-:W-:Y:S02]  /*09c0*/  ISETP.NE.AND P2, PT, R15, RZ, PT ;  /* 0x000000ff0f00720c */ /* 0x000fe40003f45270 */
[----:B------:R-:W-:Y:S01]  /*09d0*/  LOP3.LUT R11, R9, 0x7fffff, RZ, 0xc0, !PT ;  /* 0x007fffff090b7812 */ /* 0x000fe200078ec0ff */
[----:B------:R-:W-:Y:S01]  /*09e0*/  FFMA.RP R9, R16, R14, R13 ;  /* 0x0000000e10097223 */ /* 0x000fe2000000800d */
[----:B------:R-:W-:Y:S01]  /*09f0*/  IMAD.MOV R13, RZ, RZ, -R15 ;  /* 0x000000ffff0d7224 */ /* 0x000fe200078e0a0f */
[----:B------:R-:W-:Y:S02]  /*0a00*/  ISETP.NE.AND P1, PT, R15, RZ, PT ;  /* 0x000000ff0f00720c */ /* 0x000fe40003f25270 */
        /* <DEDUP_REMOVED lines=14> */
.L_x_78:
[----:B------:R-:W-:-:S04]  /*0af0*/  LOP3.LUT R0, R0, 0x80000000, RZ, 0xc0, !PT ;  /* 0x8000000000007812 */ /* 0x000fc800078ec0ff */
[----:B------:R-:W-:Y:S01]  /*0b00*/  LOP3.LUT R0, R0, 0x7f800000, RZ, 0xfc, !PT ;  /* 0x7f80000000007812 */ /* 0x000fe200078efcff */
[----:B------:R-:W-:Y:S06]  /*0b10*/  BRA `(.L_x_79) ;  /* 0x0000000000047947 */ /* 0x000fec0003800000 */
.L_x_77:
[----:B------:R-:W-:-:S07]  /*0b20*/  LEA R0, R9, R0, 0x17 ;  /* 0x0000000009007211 */ /* 0x000fce00078eb8ff */
.L_x_79:
[----:B------:R-:W-:Y:S05]  /*0b30*/  BSYNC.RECONVERGENT B2 ;  /* 0x0000000000027941 */ /* 0x000fea0003800200 */
.L_x_76:
[----:B------:R-:W-:Y:S05]  /*0b40*/  BRA `(.L_x_80) ;  /* 0x0000000000207947 */ /* 0x000fea0003800000 */
.L_x_75:
[----:B------:R-:W-:-:S04]  /*0b50*/  LOP3.LUT R0, R11, 0x80000000, R0, 0x48, !PT ;  /* 0x800000000b007812 */ /* 0x000fc800078e4800 */
[----:B------:R-:W-:Y:S01]  /*0b60*/  LOP3.LUT R0, R0, 0x7f800000, RZ, 0xfc, !PT ;  /* 0x7f80000000007812 */ /* 0x000fe200078efcff */
[----:B------:R-:W-:Y:S06]  /*0b70*/  BRA `(.L_x_80) ;  /* 0x0000000000147947 */ /* 0x000fec0003800000 */
.L_x_74:
[----:B------:R-:W-:Y:S01]  /*0b80*/  LOP3.LUT R0, R11, 0x80000000, R0, 0x48, !PT ;  /* 0x800000000b007812 */ /* 0x000fe200078e4800 */
[----:B------:R-:W-:Y:S06]  /*0b90*/  BRA `(.L_x_80) ;  /* 0x00000000000c7947 */ /* 0x000fec0003800000 */
.L_x_73:
[----:B------:R-:W0:Y:S01]  /*0ba0*/  MUFU.RSQ R0, -QNAN ;  /* 0xffc0000000007908 */ /* 0x000e220000001400 */
[----:B------:R-:W-:Y:S05]  /*0bb0*/  BRA `(.L_x_80) ;  /* 0x0000000000047947 */ /* 0x000fea0003800000 */
.L_x_72:
[----:B------:R-:W-:-:S07]  /*0bc0*/  FADD.FTZ R0, R0, R3 ;  /* 0x0000000300007221 */ /* 0x000fce0000010000 */
.L_x_80:
[----:B------:R-:W-:Y:S05]  /*0bd0*/  BSYNC.RECONVERGENT B1 ;  /* 0x0000000000017941 */ /* 0x000fea0003800200 */
.L_x_70:
[----:B------:R-:W-:-:S04]  /*0be0*/  IMAD.MOV.U32 R9, RZ, RZ, 0x0 ;  /* 0x00000000ff097424 */ /* 0x000fc800078e00ff */
[----:B0-----:R-:W-:Y:S05]  /*0bf0*/  RET.REL.NODEC R8 `(_Z35calculoDensidadInicializacionCeldasPfS_PiS0_S_iif) ;  /* 0xfffffff408007950 */ /* 0x001fea0003c3ffff */
.L_x_81:
        /* <DEDUP_REMOVED lines=16> */
.L_x_103:


//--------------------- .text._Z27inicializacionValoresRealesPfi --------------------------
	.section	.text._Z27inicializacionValoresRealesPfi,"ax",@progbits
	.align	128
        .global         _Z27inicializacionValoresRealesPfi
        .type           _Z27inicializacionValoresRealesPfi,@function
        .size           _Z27inicializacionValoresRealesPfi,(.L_x_110 - _Z27inicializacionValoresRealesPfi)
        .other          _Z27inicializacionValoresRealesPfi,@"STO_CUDA_ENTRY STV_DEFAULT"
_Z27inicializacionValoresRealesPfi:
.text._Z27inicializacionValoresRealesPfi:
        /* <DEDUP_REMOVED lines=11> */
[----:B0-----:R-:W-:-:S05]  /*00b0*/  IMAD.WIDE R2, R5, 0x4, R2 ;  /* 0x0000000405027825 */ /* 0x001fca00078e0202 */
[----:B-1----:R-:W-:Y:S01]  /*00c0*/  STG.E desc[UR4][R2.64], RZ ;  /* 0x000000ff02007986 */ /* 0x002fe2000c101904 */
[----:B------:R-:W-:Y:S05]  /*00d0*/  EXIT ;  /* 0x000000000000794d */ /* 0x000fea0003800000 */
.L_x_82:
        /* <DEDUP_REMOVED lines=10> */
.L_x_110:


//--------------------- .text._Z22inicializacionDensidadPfi --------------------------
	.section	.text._Z22inicializacionDensidadPfi,"ax",@progbits
	.align	128
        .global         _Z22inicializacionDensidadPfi
        .type           _Z22inicializacionDensidadPfi,@function
        .size           _Z22inicializacionDensidadPfi,(.L_x_111 - _Z22inicializacionDensidadPfi)
        .other          _Z22inicializacionDensidadPfi,@"STO_CUDA_ENTRY STV_DEFAULT"
_Z22inicializacionDensidadPfi:
.text._Z22inicializacionDensidadPfi:
        /* <DEDUP_REMOVED lines=14> */
.L_x_83:
        /* <DEDUP_REMOVED lines=10> */
.L_x_111:


//--------------------- .text._Z22distribucionParticulasPfS_S_S_iP17curandStateXORWOWffi --------------------------
	.section	.text._Z22distribucionParticulasPfS_S_S_iP17curandStateXORWOWffi,"ax",@progbits
	.align	128
        .global         _Z22distribucionParticulasPfS_S_S_iP17curandStateXORWOWffi
        .type           _Z22distribucionParticulasPfS_S_S_iP17curandStateXORWOWffi,@function
        .size           _Z22distribucionParticulasPfS_S_S_iP17curandStateXORWOWffi,(.L_x_112 - _Z22distribucionParticulasPfS_S_S_iP17curandStateXORWOWffi)
        .other          _Z22distribucionParticulasPfS_S_S_iP17curandStateXORWOWffi,@"STO_CUDA_ENTRY STV_DEFAULT"
_Z22distribucionParticulasPfS_S_S_iP17curandStateXORWOWffi:
.text._Z22distribucionParticulasPfS_S_S_iP17curandStateXORWOWffi:
[----:B------:R-:W-:Y:S01]  /*0000*/  LDC R1, c[0x0][0x37c] ;  /* 0x0000df00ff017b82 */ /* 0x000fe20000000800 */
[----:B------:R-:W0:Y:S07]  /*0010*/  S2R R3, SR_TID.X ;  /* 0x0000000000037919 */ /* 0x000e2e0000002100 */
[----:B------:R-:W0:Y:S01]  /*0020*/  S2UR UR6, SR_CTAID.X ;  /* 0x00000000000679c3 */ /* 0x000e220000002500 */
[----:B------:R-:W1:Y:S07]  /*0030*/  LDCU.64 UR4, c[0x0][0x358] ;  /* 0x00006b00ff0477ac */ /* 0x000e6e0008000a00 */
[----:B------:R-:W0:Y:S02]  /*0040*/  LDC R0, c[0x0][0x360] ;  /* 0x0000d800ff007b82 */ /* 0x000e240000000800 */
[----:B0-----:R-:W-:-:S06]  /*0050*/  IMAD R0, R0, UR6, R3 ;  /* 0x0000000600007c24 */ /* 0x001fcc000f8e0203 */
[----:B------:R-:W0:Y:S01]  /*0060*/  S2UR UR6, SR_CLOCKLO ;  /* 0x00000000000679c3 */ /* 0x000e220000005000 */
[----:B------:R-:W-:Y:S01]  /*0070*/  NOP ;  /* 0x0000000000007918 */ /* 0x000fe20000000000 */
[----:B0-----:R-:W-:Y:S01]  /*0080*/  IMAD R3, R0, UR6, RZ ;  /* 0x0000000600037c24 */ /* 0x001fe2000f8e02ff */
[----:B------:R-:W0:Y:S05]  /*0090*/  LDCU UR6, c[0x0][0x3a0] ;  /* 0x00007400ff0677ac */ /* 0x000e2a0008000800 */
[----:B------:R-:W2:Y:S01]  /*00a0*/  LDC.64 R12, c[0x0][0x3a8] ;  /* 0x0000ea00ff0c7b82 */ /* 0x000ea20000000a00 */
[C---:B------:R-:W-:Y:S02]  /*00b0*/  LOP3.LUT R2, R3.reuse, 0xaad26b49, RZ, 0x3c, !PT ;  /* 0xaad26b4903027812 */ /* 0x040fe400078e3cff */
[----:B------:R-:W-:Y:S01]  /*00c0*/  ISETP.GT.AND P0, PT, R3, -0x1, PT ;  /* 0xffffffff0300780c */ /* 0x000fe20003f04270 */
[----:B------:R-:W-:-:S02]  /*00d0*/  IMAD.MOV.U32 R3, RZ, RZ, -0x266e14b1 ;  /* 0xd991eb4fff037424 */ /* 0x000fc400078e00ff */
[----:B------:R-:W-:-:S03]  /*00e0*/  IMAD R2, R2, 0x4182bed5, RZ ;  /* 0x4182bed502027824 */ /* 0x000fc600078e02ff */
[----:B------:R-:W-:Y:S02]  /*00f0*/  SEL R3, R3, 0x8bf16996, P0 ;  /* 0x8bf1699603037807 */ /* 0x000fe40000000000 */
[C---:B------:R-:W-:Y:S02]  /*0100*/  IADD3 R5, PT, PT, R2.reuse, 0x75bcd15, RZ ;  /* 0x075bcd1502057810 */ /* 0x040fe40007ffe0ff */
[C---:B------:R-:W-:Y:S01]  /*0110*/  LOP3.LUT R10, R3.reuse, 0x5491333, RZ, 0x3c, !PT ;  /* 0x05491333030a7812 */ /* 0x040fe200078e3cff */
[----:B------:R-:W-:Y:S01]  /*0120*/  IMAD.IADD R6, R2, 0x1, R3 ;  /* 0x0000000102067824 */ /* 0x000fe200078e0203 */
[----:B0-----:R-:W-:Y:S01]  /*0130*/  ISETP.GE.AND P0, PT, R0, UR6, PT ;  /* 0x0000000600007c0c */ /* 0x001fe2000bf06270 */
[----:B------:R-:W-:Y:S01]  /*0140*/  VIADD R9, R3, 0x1f123bb5 ;  /* 0x1f123bb503097836 */ /* 0x000fe20000000000 */
[----:B------:R-:W-:Y:S01]  /*0150*/  LOP3.LUT R8, R2, 0x159a55e5, RZ, 0x3c, !PT ;  /* 0x159a55e502087812 */ /* 0x000fe200078e3cff */
[----:B------:R-:W-:Y:S01]  /*0160*/  VIADD R4, R6, 0x64f0c9 ;  /* 0x0064f0c906047836 */ /* 0x000fe20000000000 */
[----:B------:R-:W-:Y:S01]  /*0170*/  IADD3 R11, PT, PT, R2, 0x583f19, RZ ;  /* 0x00583f19020b7810 */ /* 0x000fe20007ffe0ff */
[----:B--2---:R-:W-:-:S05]  /*0180*/  IMAD.WIDE R12, R0, 0x30, R12 ;  /* 0x00000030000c7825 */ /* 0x004fca00078e020c */
[----:B-1----:R0:W-:Y:S04]  /*0190*/  STG.E.64 desc[UR4][R12.64], R4 ;  /* 0x000000040c007986 */ /* 0x0021e8000c101b04 */
[----:B------:R0:W-:Y:S04]  /*01a0*/  STG.E.64 desc[UR4][R12.64+0x18], RZ ;  /* 0x000018ff0c007986 */ /* 0x0001e8000c101b04 */
[----:B------:R0:W-:Y:S04]  /*01b0*/  STG.E desc[UR4][R12.64+0x20], RZ ;  /* 0x000020ff0c007986 */ /* 0x0001e8000c101904 */
[----:B------:R0:W-:Y:S04]  /*01c0*/  STG.E.64 desc[UR4][R12.64+0x28], RZ ;  /* 0x000028ff0c007986 */ /* 0x0001e8000c101b04 */
[----:B------:R0:W-:Y:S04]  /*01d0*/  STG.E.64 desc[UR4][R12.64+0x8], R8 ;  /* 0x000008080c007986 */ /* 0x0001e8000c101b04 */
[----:B------:R0:W-:Y:S01]  /*01e0*/  STG.E.64 desc[UR4][R12.64+0x10], R10 ;  /* 0x0000100a0c007986 */ /* 0x0001e2000c101b04 */
[----:B------:R-:W-:Y:S05]  /*01f0*/  @P0 EXIT ;  /* 0x000000000000094d */ /* 0x000fea0003800000 */
[----:B------:R-:W-:Y:S01]  /*0200*/  SHF.R.U32.HI R2, RZ, 0x2, R5 ;  /* 0x00000002ff027819 */ /* 0x000fe20000011605 */
[----:B------:R-:W-:Y:S01]  /*0210*/  IMAD.SHL.U32 R14, R11, 0x10, RZ ;  /* 0x000000100b0e7824 */ /* 0x000fe200078e00ff */
[----:B------:R-:W-:Y:S01]  /*0220*/  IADD3 R6, PT, PT, R6, 0x6a788e, RZ ;  /* 0x006a788e06067810 */ /* 0x000fe20007ffe0ff */
[----:B------:R-:W-:Y:S01]  /*0230*/  IMAD.MOV.U32 R21, RZ, RZ, 0x2f800000 ;  /* 0x2f800000ff157424 */ /* 0x000fe200078e00ff */
[----:B------:R-:W-:Y:S01]  /*0240*/  LOP3.LUT R7, R2, R5, RZ, 0x3c, !PT ;  /* 0x0000000502077212 */ /* 0x000fe200078e3cff */
[----:B------:R-:W-:Y:S01]  /*0250*/  IMAD.MOV.U32 R23, RZ, RZ, R10 ;  /* 0x000000ffff177224 */ /* 0x000fe200078e000a */
[----:B------:R-:W1:Y:S01]  /*0260*/  LDC.64 R2, c[0x0][0x380] ;  /* 0x0000e000ff027b82 */ /* 0x000e620000000a00 */
[----:B------:R-:W-:Y:S01]  /*0270*/  MOV R22, R9 ;  /* 0x0000000900167202 */ /* 0x000fe20000000f00 */
[----:B------:R-:W-:Y:S02]  /*0280*/  IMAD.MOV.U32 R24, RZ, RZ, R11 ;  /* 0x000000ffff187224 */ /* 0x000fe400078e000b */
[----:B------:R-:W-:-:S02]  /*0290*/  IMAD.SHL.U32 R15, R7, 0x2, RZ ;  /* 0x00000002070f7824 */ /* 0x000fc400078e00ff */
[----:B------:R-:W-:Y:S02]  /*02a0*/  STG.E.64 desc[UR4][R12.64+0x8], R22 ;  /* 0x000008160c007986 */ /* 0x000fe4000c101b04 */
[----:B0-----:R-:W0:Y:S01]  /*02b0*/  LDC.64 R4, c[0x0][0x3b0] ;  /* 0x0000ec00ff047b82 */ /* 0x001e220000000a00 */
[----:B------:R-:W-:-:S04]  /*02c0*/  LOP3.LUT R14, R7, R15, R14, 0x96, !PT ;  /* 0x0000000f070e7212 */ /* 0x000fc800078e960e */
[----:B------:R-:W-:-:S05]  /*02d0*/  LOP3.LUT R25, R14, R11, RZ, 0x3c, !PT ;  /* 0x0000000b0e197212 */ /* 0x000fca00078e3cff */
[----:B------:R-:W-:Y:S01]  /*02e0*/  IMAD.IADD R7, R25, 0x1, R6 ;  /* 0x0000000119077824 */ /* 0x000fe200078e0206 */
[----:B------:R-:W-:Y:S04]  /*02f0*/  STG.E.64 desc[UR4][R12.64+0x10], R24 ;  /* 0x000010180c007986 */ /* 0x000fe8000c101b04 */
[----:B------:R-:W-:Y:S01]  /*0300*/  I2FP.F32.U32 R7, R7 ;  /* 0x0000000700077245 */ /* 0x000fe20000201000 */
[----:B-1----:R-:W-:-:S04]  /*0310*/  IMAD.WIDE R2, R0, 0x4, R2 ;  /* 0x0000000400027825 */ /* 0x002fc800078e0202 */
[----:B------:R-:W-:Y:S01]  /*0320*/  FFMA R10, R7, R21, 1.1641532182693481445e-10 ;  /* 0x2f000000070a7423 */ /* 0x000fe20000000015 */
[----:B------:R-:W-:-:S03]  /*0330*/  MOV R7, R8 ;  /* 0x0000000800077202 */ /* 0x000fc60000000f00 */
[----:B0-----:R-:W-:Y:S02]  /*0340*/  FMUL R9, R10, R5 ;  /* 0x000000050a097220 */ /* 0x001fe40000400000 */
[----:B------:R0:W-:Y:S04]  /*0350*/  STG.E.64 desc[UR4][R12.64], R6 ;  /* 0x000000060c007986 */ /* 0x0001e8000c101b04 */
[----:B------:R1:W-:Y:S04]  /*0360*/  STG.E desc[UR4][R2.64], R9 ;  /* 0x0000000902007986 */ /* 0x0003e8000c101904 */
[----:B------:R-:W2:Y:S04]  /*0370*/  LDG.E.64 R14, desc[UR4][R12.64] ;  /* 0x000000040c0e7981 */ /* 0x000ea8000c1e1b00 */
[----:B------:R-:W3:Y:S04]  /*0380*/  LDG.E.64 R18, desc[UR4][R12.64+0x10] ;  /* 0x000010040c127981 */ /* 0x000ee8000c1e1b00 */
[----:B------:R-:W4:Y:S01]  /*0390*/  LDG.E.64 R16, desc[UR4][R12.64+0x8] ;  /* 0x000008040c107981 */ /* 0x000f22000c1e1b00 */
[----:B0-----:R-:W0:Y:S01]  /*03a0*/  F2F.F64.F32 R6, R4 ;  /* 0x0000000400067310 */ /* 0x001e220000201800 */
[----:B------:R-:W-:Y:S01]  /*03b0*/  UMOV UR6, 0xfefa39ef ;  /* 0xfefa39ef00067882 */ /* 0x000fe20000000000 */
[----:B------:R-:W-:Y:S01]  /*03c0*/  UMOV UR7, 0x3fe62e42 ;  /* 0x3fe62e4200077882 */ /* 0x000fe20000000000 */
[----:B--2---:R-:W-:-:S02]  /*03d0*/  SHF.R.U32.HI R8, RZ, 0x2, R15 ;  /* 0x00000002ff087819 */ /* 0x004fc4000001160f */
[----:B------:R-:W-:Y:S02]  /*03e0*/  IADD3 R20, PT, PT, R14, 0x587c5, RZ ;  /* 0x000587c50e147810 */ /* 0x000fe40007ffe0ff */
[----:B------:R-:W-:Y:S01]  /*03f0*/  LOP3.LUT R8, R8, R15, RZ, 0x3c, !PT ;  /* 0x0000000f08087212 */ /* 0x000fe200078e3cff */
[----:B---3--:R-:W-:Y:S01]  /*0400*/  IMAD.SHL.U32 R11, R19, 0x10, RZ ;  /* 0x00000010130b7824 */ /* 0x008fe200078e00ff */
[----:B------:R-:W-:Y:S01]  /*0410*/  MOV R22, R19 ;  /* 0x0000001300167202 */ /* 0x000fe20000000f00 */
[----:B------:R-:W-:Y:S02]  /*0420*/  IMAD.MOV.U32 R15, RZ, RZ, R18 ;  /* 0x000000ffff0f7224 */ /* 0x000fe400078e0012 */
[----:B------:R-:W-:Y:S02]  /*0430*/  IMAD.SHL.U32 R10, R8, 0x2, RZ ;  /* 0x00000002080a7824 */ /* 0x000fe400078e00ff */
[----:B----4-:R-:W-:-:S03]  /*0440*/  IMAD.MOV.U32 R14, RZ, RZ, R17 ;  /* 0x000000ffff0e7224 */ /* 0x010fc600078e0011 */
[----:B------:R-:W-:Y:S02]  /*0450*/  LOP3.LUT R8, R8, R10, R11, 0x96, !PT ;  /* 0x0000000a08087212 */ /* 0x000fe400078e960b */
[----:B------:R-:W2:Y:S01]  /*0460*/  LDC.64 R10, c[0x0][0x388] ;  /* 0x0000e200ff0a7b82 */ /* 0x000ea20000000a00 */
[----:B------:R3:W-:Y:S01]  /*0470*/  STG.E.64 desc[UR4][R12.64+0x8], R14 ;  /* 0x0000080e0c007986 */ /* 0x0007e2000c101b04 */
[----:B------:R-:W-:-:S05]  /*0480*/  LOP3.LUT R23, R8, R19, RZ, 0x3c, !PT ;  /* 0x0000001308177212 */ /* 0x000fca00078e3cff */
[----:B-1----:R-:W-:Y:S01]  /*0490*/  IMAD.IADD R2, R23, 0x1, R20 ;  /* 0x0000000117027824 */ /* 0x002fe200078e0214 */
[----:B------:R-:W-:Y:S04]  /*04a0*/  STG.E.64 desc[UR4][R12.64+0x10], R22 ;  /* 0x000010160c007986 */ /* 0x000fe8000c101b04 */
[----:B------:R-:W-:-:S05]  /*04b0*/  I2FP.F32.U32 R2, R2 ;  /* 0x0000000200027245 */ /* 0x000fca0000201000 */
[----:B------:R-:W-:Y:S01]  /*04c0*/  FFMA R2, R2, R21, 1.1641532182693481445e-10 ;  /* 0x2f00000002027423 */ /* 0x000fe20000000015 */
[----:B------:R-:W-:-:S03]  /*04d0*/  IMAD.MOV.U32 R21, RZ, RZ, R16 ;  /* 0x000000ffff157224 */ /* 0x000fc600078e0010 */
[----:B------:R-:W-:Y:S02]  /*04e0*/  FMUL R5, R2, R5 ;  /* 0x0000000502057220 */ /* 0x000fe40000400000 */
[----:B------:R-:W-:Y:S01]  /*04f0*/  STG.E.64 desc[UR4][R12.64], R20 ;  /* 0x000000140c007986 */ /* 0x000fe2000c101b04 */
[----:B--2---:R-:W-:-:S05]  /*0500*/  IMAD.WIDE R10, R0, 0x4, R10 ;  /* 0x00000004000a7825 */ /* 0x004fca00078e020a */
[----:B------:R1:W-:Y:S04]  /*0510*/  STG.E desc[UR4][R10.64], R5 ;  /* 0x000000050a007986 */ /* 0x0003e8000c101904 */
[----:B------:R-:W2:Y:S04]  /*0520*/  LDG.E.64 R44, desc[UR4][R12.64] ;  /* 0x000000040c2c7981 */ /* 0x000ea8000c1e1b00 */
[----:B------:R-:W4:Y:S04]  /*0530*/  LDG.E.64 R2, desc[UR4][R12.64+0x10] ;  /* 0x000010040c027981 */ /* 0x000f28000c1e1b00 */
[----:B------:R1:W5:Y:S01]  /*0540*/  LDG.E.64 R48, desc[UR4][R12.64+0x8] ;  /* 0x000008040c307981 */ /* 0x000362000c1e1b00 */
[----:B0-----:R-:W-:-:S08]  /*0550*/  DMUL R8, R6, -2 ;  /* 0xc000000006087828 */ /* 0x001fd00000000000 */
[----:B------:R-:W-:Y:S01]  /*0560*/  DMUL R6, R6, R8 ;  /* 0x0000000806067228 */ /* 0x000fe20000000000 */
[----:B------:R-:W-:Y:S01]  /*0570*/  MOV R8, 0x652b82fe ;  /* 0x652b82fe00087802 */ /* 0x000fe20000000f00 */
[----:B------:R-:W-:-:S06]  /*0580*/  IMAD.MOV.U32 R9, RZ, RZ, 0x3ff71547 ;  /* 0x3ff71547ff097424 */ /* 0x000fcc00078e00ff */
[----:B------:R-:W-:Y:S02]  /*0590*/  DFMA R8, R6, R8, 6.75539944105574400000e+15 ;  /* 0x433800000608742b */ /* 0x000fe40000000008 */
[----:B------:R-:W-:-:S06]  /*05a0*/  FSETP.GEU.AND P0, PT, |R7|, 4.1917929649353027344, PT ;  /* 0x4086232b0700780b */ /* 0x000fcc0003f0e200 */
[----:B---3--:R-:W-:-:S08]  /*05b0*/  DADD R14, R8, -6.75539944105574400000e+15 ;  /* 0xc3380000080e7429 */ /* 0x008fd00000000000 */
[----:B-1----:R-:W-:Y:S01]  /*05c0*/  DFMA R10, R14, -UR6, R6 ;  /* 0x800000060e0a7c2b */ /* 0x002fe20008000006 */
[----:B------:R-:W-:Y:S01]  /*05d0*/  UMOV UR6, 0x3b39803f ;  /* 0x3b39803f00067882 */ /* 0x000fe20000000000 */
[----:B------:R-:W-:-:S06]  /*05e0*/  UMOV UR7, 0x3c7abc9e ;  /* 0x3c7abc9e00077882 */ /* 0x000fcc0000000000 */
[----:B------:R-:W-:Y:S01]  /*05f0*/  DFMA R10, R14, -UR6, R10 ;  /* 0x800000060e0a7c2b */ /* 0x000fe2000800000a */
[----:B------:R-:W-:Y:S01]  /*0600*/  UMOV UR6, 0x69ce2bdf ;  /* 0x69ce2bdf00067882 */ /* 0x000fe20000000000 */
[----:B------:R-:W-:Y:S01]  /*0610*/  IMAD.MOV.U32 R14, RZ, RZ, -0x35dec16 ;  /* 0xfca213eaff0e7424 */ /* 0x000fe200078e00ff */
[----:B------:R-:W-:Y:S01]  /*0620*/  MOV R15, 0x3e928af3 ;  /* 0x3e928af3000f7802 */ /* 0x000fe20000000f00 */
[----:B------:R-:W-:-:S05]  /*0630*/  UMOV UR7, 0x3e5ade15 ;  /* 0x3e5ade1500077882 */ /* 0x000fca0000000000 */
[----:B------:R-:W-:Y:S01]  /*0640*/  DFMA R14, R10, UR6, R14 ;  /* 0x000000060a0e7c2b */ /* 0x000fe2000800000e */
[----:B------:R-:W-:Y:S01]  /*0650*/  UMOV UR6, 0x62401315 ;  /* 0x6240131500067882 */ /* 0x000fe20000000000 */
[----:B------:R-:W-:-:S06]  /*0660*/  UMOV UR7, 0x3ec71dee ;  /* 0x3ec71dee00077882 */ /* 0x000fcc0000000000 */
[----:B------:R-:W-:Y:S01]  /*0670*/  DFMA R14, R10, R14, UR6 ;  /* 0x000000060a0e7e2b */ /* 0x000fe2000800000e */
        /* <DEDUP_REMOVED lines=20> */
[----:B------:R-:W-:-:S08]  /*07c0*/  DFMA R14, R10, R14, UR6 ;  /* 0x000000060a0e7e2b */ /* 0x000fd0000800000e */
[----:B------:R-:W-:-:S08]  /*07d0*/  DFMA R14, R10, R14, 1 ;  /* 0x3ff000000a0e742b */ /* 0x000fd0000000000e */
[----:B------:R-:W-:-:S10]  /*07e0*/  DFMA R14, R10, R14, 1 ;  /* 0x3ff000000a0e742b */ /* 0x000fd4000000000e */
[----:B------:R-:W-:Y:S01]  /*07f0*/  IMAD R11, R8, 0x100000, R15 ;  /* 0x00100000080b7824 */ /* 0x000fe200078e020f */
[----:B--2---:R-:W-:-:S04]  /*0800*/  SHF.R.U32.HI R10, RZ, 0x2, R45 ;  /* 0x00000002ff0a7819 */ /* 0x004fc8000001162d */
[----:B------:R-:W-:Y:S01]  /*0810*/  LOP3.LUT R45, R10, R45, RZ, 0x3c, !PT ;  /* 0x0000002d0a2d7212 */ /* 0x000fe200078e3cff */
[----:B----4-:R-:W-:Y:S02]  /*0820*/  IMAD.MOV.U32 R46, RZ, RZ, R3 ;  /* 0x000000ffff2e7224 */ /* 0x010fe400078e0003 */
[----:B------:R-:W-:Y:S02]  /*0830*/  IMAD.MOV.U32 R10, RZ, RZ, R14 ;  /* 0x000000ffff0a7224 */ /* 0x000fe400078e000e */
[----:B------:R-:W-:Y:S01]  /*0840*/  IMAD.SHL.U32 R3, R45, 0x2, RZ ;  /* 0x000000022d037824 */ /* 0x000fe200078e00ff */
[----:B------:R-:W-:Y:S01]  /*0850*/  SHF.L.U32 R16, R46, 0x4, RZ ;  /* 0x000000042e107819 */ /* 0x000fe200000006ff */
[----:B------:R-:W-:Y:S06]  /*0860*/  @!P0 BRA `(.L_x_84) ;  /* 0x0000000000348947 */ /* 0x000fec0003800000 */
[----:B------:R-:W-:Y:S01]  /*0870*/  FSETP.GEU.AND P1, PT, |R7|, 4.2275390625, PT ;  /* 0x408748000700780b */ /* 0x000fe20003f2e200 */
[C---:B------:R-:W-:Y:S02]  /*0880*/  DADD R10, R6.reuse, +INF ;  /* 0x7ff00000060a7429 */ /* 0x040fe40000000000 */
[----:B------:R-:W-:-:S08]  /*0890*/  DSETP.GEU.AND P0, PT, R6, RZ, PT ;  /* 0x000000ff0600722a */ /* 0x000fd00003f0e000 */
[----:B------:R-:W-:Y:S02]  /*08a0*/  FSEL R10, R10, RZ, P0 ;  /* 0x000000ff0a0a7208 */ /* 0x000fe40000000000 */
[----:B------:R-:W-:Y:S01]  /*08b0*/  FSEL R11, R11, RZ, P0 ;  /* 0x000000ff0b0b7208 */ /* 0x000fe20000000000 */
[----:B------:R-:W-:Y:S06]  /*08c0*/  @P1 BRA `(.L_x_84) ;  /* 0x00000000001c1947 */ /* 0x000fec0003800000 */
[----:B------:R-:W-:Y:S01]  /*08d0*/  LEA.HI R5, R8, R8, RZ, 0x1 ;  /* 0x0000000808057211 */ /* 0x000fe200078f08ff */
[----:B------:R-:W-:-:S03]  /*08e0*/  IMAD.MOV.U32 R10, RZ, RZ, RZ ;  /* 0x000000ffff0a7224 */ /* 0x000fc600078e00ff */
[----:B------:R-:W-:-:S04]  /*08f0*/  SHF.R.S32.HI R5, RZ, 0x1, R5 ;  /* 0x00000001ff057819 */ /* 0x000fc80000011405 */
[----:B------:R-:W-:Y:S01]  /*0900*/  IADD3 R8, PT, PT, R8, -R5, RZ ;  /* 0x8000000508087210 */ /* 0x000fe20007ffe0ff */
[----:B------:R-:W-:-:S03]  /*0910*/  IMAD R15, R5, 0x100000, R15 ;  /* 0x00100000050f7824 */ /* 0x000fc600078e020f */
[----:B------:R-:W-:-:S06]  /*0920*/  LEA R11, R8, 0x3ff00000, 0x14 ;  /* 0x3ff00000080b7811 */ /* 0x000fcc00078ea0ff */
[----:B------:R-:W-:-:S11]  /*0930*/  DMUL R10, R14, R10 ;  /* 0x0000000a0e0a7228 */ /* 0x000fd60000000000 */
.L_x_84:
[----:B------:R-:W-:Y:S01]  /*0940*/  LOP3.LUT R3, R45, R3, R16, 0x96, !PT ;  /* 0x000000032d037212 */ /* 0x000fe200078e9610 */
[----:B------:R-:W-:Y:S01]  /*0950*/  DADD R10, R10, 1 ;  /* 0x3ff000000a0a7429 */ /* 0x000fe20000000000 */
[----:B------:R-:W-:Y:S01]  /*0960*/  IADD3 R44, PT, PT, R44, 0x587c5, RZ ;  /* 0x000587c52c2c7810 */ /* 0x000fe20007ffe0ff */
[----:B-----5:R-:W-:Y:S01]  /*0970*/  IMAD.MOV.U32 R42, RZ, RZ, R49 ;  /* 0x000000ffff2a7224 */ /* 0x020fe200078e0031 */
[----:B------:R-:W-:Y:S01]  /*0980*/  MOV R43, R2 ;  /* 0x00000002002b7202 */ /* 0x000fe20000000f00 */
[----:B------:R-:W-:Y:S01]  /*0990*/  IMAD.MOV.U32 R45, RZ, RZ, R48 ;  /* 0x000000ffff2d7224 */ /* 0x000fe200078e0030 */
[----:B------:R-:W-:Y:S01]  /*09a0*/  LOP3.LUT R47, R3, R46, RZ, 0x3c, !PT ;  /* 0x0000002e032f7212 */ /* 0x000fe200078e3cff */
[C---:B------:R-:W-:Y:S01]  /*09b0*/  FMUL R3, R4.reuse, -5 ;  /* 0xc0a0000004037820 */ /* 0x040fe20000400000 */
[----:B------:R-:W-:Y:S01]  /*09c0*/  BSSY.RECONVERGENT B0, `(.L_x_85) ;  /* 0x000008a000007945 */ /* 0x000fe20003800200 */
[----:B------:R0:W-:Y:S01]  /*09d0*/  STG.E.64 desc[UR4][R12.64+0x8], R42 ;  /* 0x0000082a0c007986 */ /* 0x0001e2000c101b04 */
[----:B------:R-:W-:Y:S01]  /*09e0*/  DMUL R10, R10, 0.5 ;  /* 0x3fe000000a0a7828 */ /* 0x000fe20000000000 */
[----:B------:R-:W-:Y:S01]  /*09f0*/  FFMA R4, R4, 5, -R3 ;  /* 0x40a0000004047823 */ /* 0x000fe20000000803 */
[----:B------:R-:W-:Y:S01]  /*0a00*/  IMAD.IADD R5, R47, 0x1, R44 ;  /* 0x000000012f057824 */ /* 0x000fe200078e022c */
[----:B------:R0:W-:Y:S03]  /*0a10*/  STG.E.64 desc[UR4][R12.64], R44 ;  /* 0x0000002c0c007986 */ /* 0x0001e6000c101b04 */
[----:B------:R0:W1:Y:S01]  /*0a20*/  F2F.F32.F64 R2, R10 ;  /* 0x0000000a00027310 */ /* 0x0000620000301000 */
[----:B------:R0:W-:Y:S04]  /*0a30*/  STG.E.64 desc[UR4][R12.64+0x10], R46 ;  /* 0x0000102e0c007986 */ /* 0x0001e8000c101b04 */
.L_x_91:
[----:B--2---:R-:W2:Y:S01]  /*0a40*/  LDC R50, c[0x0][0x3b0] ;  /* 0x0000ec00ff327b82 */ /* 0x004ea20000000800 */
[----:B------:R-:W-:Y:S01]  /*0a50*/  I2FP.F32.U32 R5, R5 ;  /* 0x0000000500057245 */ /* 0x000fe20000201000 */
[----:B------:R-:W-:Y:S01]  /*0a60*/  IMAD.MOV.U32 R6, RZ, RZ, 0x2f800000 ;  /* 0x2f800000ff067424 */ /* 0x000fe200078e00ff */
[----:B------:R-:W-:Y:S01]  /*0a70*/  MOV R38, 0x652b82fe ;  /* 0x652b82fe00267802 */ /* 0x000fe20000000f00 */
[----:B------:R-:W-:Y:S01]  /*0a80*/  IMAD.MOV.U32 R39, RZ, RZ, 0x3ff71547 ;  /* 0x3ff71547ff277424 */ /* 0x000fe200078e00ff */
[----:B------:R-:W-:Y:S01]  /*0a90*/  MOV R35, 0x3fe62e42 ;  /* 0x3fe62e4200237802 */ /* 0x000fe20000000f00 */
[----:B0-----:R-:W-:Y:S01]  /*0aa0*/  FFMA R45, R5, R6, 1.1641532182693481445e-10 ;  /* 0x2f000000052d7423 */ /* 0x001fe20000000006 */
[----:B------:R-:W-:Y:S01]  /*0ab0*/  IMAD.MOV.U32 R34, RZ, RZ, -0x105c611 ;  /* 0xfefa39efff227424 */ /* 0x000fe200078e00ff */
[----:B------:R-:W-:Y:S01]  /*0ac0*/  MOV R30, 0x69ce2bdf ;  /* 0x69ce2bdf001e7802 */ /* 0x000fe20000000f00 */
[----:B------:R-:W-:Y:S02]  /*0ad0*/  IMAD.MOV.U32 R32, RZ, RZ, 0x3b39803f ;  /* 0x3b39803fff207424 */ /* 0x000fe400078e00ff */
[----:B------:R-:W-:Y:S01]  /*0ae0*/  FFMA R5, R4, R45, R3 ;  /* 0x0000002d04057223 */ /* 0x000fe20000000003 */
[----:B------:R-:W-:Y:S01]  /*0af0*/  IMAD.MOV.U32 R33, RZ, RZ, 0x3c7abc9e ;  /* 0x3c7abc9eff217424 */ /* 0x000fe200078e00ff */
[----:B------:R-:W-:Y:S01]  /*0b00*/  MOV R29, 0x3e928af3 ;  /* 0x3e928af3001d7802 */ /* 0x000fe20000000f00 */
[----:B------:R-:W-:Y:S01]  /*0b10*/  IMAD.MOV.U32 R31, RZ, RZ, 0x3e5ade15 ;  /* 0x3e5ade15ff1f7424 */ /* 0x000fe200078e00ff */
[----:B------:R-:W-:Y:S01]  /*0b20*/  MOV R24, 0x7c89eb71 ;  /* 0x7c89eb7100187802 */ /* 0x000fe20000000f00 */
[----:B------:R-:W-:Y:S01]  /*0b30*/  IMAD.MOV.U32 R28, RZ, RZ, -0x35dec16 ;  /* 0xfca213eaff1c7424 */ /* 0x000fe200078e00ff */
[----:B------:R-:W-:Y:S01]  /*0b40*/  MOV R23, 0x3f2a01a0 ;  /* 0x3f2a01a000177802 */ /* 0x000fe20000000f00 */
[----:B------:R-:W-:Y:S01]  /*0b50*/  IMAD.MOV.U32 R26, RZ, RZ, 0x62401315 ;  /* 0x62401315ff1a7424 */ /* 0x000fe200078e00ff */
[----:B------:R-:W-:Y:S01]  /*0b60*/  MOV R18, 0x11122322 ;  /* 0x1112232200127802 */ /* 0x000fe20000000f00 */
[----:B------:R-:W-:Y:S01]  /*0b70*/  IMAD.MOV.U32 R27, RZ, RZ, 0x3ec71dee ;  /* 0x3ec71deeff1b7424 */ /* 0x000fe200078e00ff */
[----:B------:R-:W-:Y:S01]  /*0b80*/  MOV R17, 0x3fa55555 ;  /* 0x3fa5555500117802 */ /* 0x000fe20000000f00 */
[----:B------:R-:W-:Y:S01]  /*0b90*/  IMAD.MOV.U32 R25, RZ, RZ, 0x3efa0199 ;  /* 0x3efa0199ff197424 */ /* 0x000fe200078e00ff */
[----:B------:R-:W-:Y:S01]  /*0ba0*/  BSSY.RECONVERGENT B1, `(.L_x_86) ;  /* 0x0000031000017945 */ /* 0x000fe20003800200 */
[----:B------:R-:W-:-:S02]  /*0bb0*/  IMAD.MOV.U32 R22, RZ, RZ, 0x14761f65 ;  /* 0x14761f65ff167424 */ /* 0x000fc400078e00ff */
[C-C-:B--2---:R-:W-:Y:S01]  /*0bc0*/  FADD R6, R5.reuse, -R50.reuse ;  /* 0x8000003205067221 */ /* 0x144fe20000000000 */
[----:B------:R-:W-:Y:S02]  /*0bd0*/  IMAD.MOV.U32 R20, RZ, RZ, 0x1852b7af ;  /* 0x1852b7afff147424 */ /* 0x000fe400078e00ff */
[----:B------:R-:W-:Y:S01]  /*0be0*/  FADD R50, R5, R50 ;  /* 0x0000003205327221 */ /* 0x000fe20000000000 */
[----:B------:R-:W-:Y:S02]  /*0bf0*/  IMAD.MOV.U32 R21, RZ, RZ, 0x3f56c16c ;  /* 0x3f56c16cff157424 */ /* 0x000fe400078e00ff */
[----:B------:R-:W-:Y:S01]  /*0c00*/  FMUL R10, R6, R6 ;  /* 0x00000006060a7220 */ /* 0x000fe20000400000 */
[----:B------:R-:W-:Y:S02]  /*0c10*/  IMAD.MOV.U32 R19, RZ, RZ, 0x3f811111 ;  /* 0x3f811111ff137424 */ /* 0x000fe400078e00ff */
[----:B------:R-:W-:Y:S01]  /*0c20*/  IMAD.MOV.U32 R16, RZ, RZ, 0x555502a1 ;  /* 0x555502a1ff107424 */ /* 0x000fe200078e00ff */
[----:B------:R0:W2:Y:S01]  /*0c30*/  F2F.F64.F32 R40, R10 ;  /* 0x0000000a00287310 */ /* 0x0000a20000201800 */
[----:B------:R-:W-:-:S02]  /*0c40*/  IMAD.MOV.U32 R14, RZ, RZ, 0x55555511 ;  /* 0x55555511ff0e7424 */ /* 0x000fc400078e00ff */
[----:B------:R-:W-:Y:S02]  /*0c50*/  IMAD.MOV.U32 R15, RZ, RZ, 0x3fc55555 ;  /* 0x3fc55555ff0f7424 */ /* 0x000fe400078e00ff */
[----:B------:R-:W-:Y:S01]  /*0c60*/  IMAD.MOV.U32 R11, RZ, RZ, 0x3fe00000 ;  /* 0x3fe00000ff0b7424 */ /* 0x000fe200078e00ff */
[----:B0-----:R-:W-:Y:S01]  /*0c70*/  MOV R10, 0xb ;  /* 0x0000000b000a7802 */ /* 0x001fe20000000f00 */
[----:B--2---:R-:W-:-:S08]  /*0c80*/  DMUL R40, R40, -0.5 ;  /* 0xbfe0000028287828 */ /* 0x004fd00000000000 */
[----:B------:R-:W-:Y:S02]  /*0c90*/  DFMA R36, R40, R38, 6.75539944105574400000e+15 ;  /* 0x433800002824742b */ /* 0x000fe40000000026 */
[----:B------:R-:W-:-:S06]  /*0ca0*/  FSETP.GEU.AND P0, PT, |R41|, 4.1917929649353027344, PT ;  /* 0x4086232b2900780b */ /* 0x000fcc0003f0e200 */
[----:B------:R-:W-:-:S08]  /*0cb0*/  DADD R6, R36, -6.75539944105574400000e+15 ;  /* 0xc338000024067429 */ /* 0x000fd00000000000 */
[----:B------:R-:W-:-:S08]  /*0cc0*/  DFMA R8, R6, -R34, R40 ;  /* 0x800000220608722b */ /* 0x000fd00000000028 */
[----:B------:R-:W-:-:S08]  /*0cd0*/  DFMA R6, R6, -R32, R8 ;  /* 0x800000200606722b */ /* 0x000fd00000000008 */
[----:B------:R-:W-:-:S08]  /*0ce0*/  DFMA R8, R6, R30, R28 ;  /* 0x0000001e0608722b */ /* 0x000fd0000000001c */
        /* <DEDUP_REMOVED lines=8> */
[----:B------:R-:W-:-:S08]  /*0d70*/  DFMA R8, R6, R8, 1 ;  /* 0x3ff000000608742b */ /* 0x000fd00000000008 */
[----:B------:R-:W-:Y:S01]  /*0d80*/  DFMA R8, R6, R8, 1 ;  /* 0x3ff000000608742b */ /* 0x000fe20000000008 */
[----:B------:R-:W-:-:S06]  /*0d90*/  FMUL R6, R50, R50 ;  /* 0x0000003232067220 */ /* 0x000fcc0000400000 */
[----:B------:R-:W0:Y:S03]  /*0da0*/  F2F.F64.F32 R6, R6 ;  /* 0x0000000600067310 */ /* 0x000e260000201800 */
[----:B------:R-:W-:Y:S01]  /*0db0*/  IMAD R51, R36, 0x100000, R9 ;  /* 0x0010000024337824 */ /* 0x000fe200078e0209 */
[----:B------:R-:W-:Y:S01]  /*0dc0*/  MOV R50, R8 ;  /* 0x0000000800327202 */ /* 0x000fe20000000f00 */
[----:B------:R-:W-:Y:S06]  /*0dd0*/  @!P0 BRA `(.L_x_87) ;  /* 0x0000000000348947 */ /* 0x000fec0003800000 */
[----:B------:R-:W-:Y:S01]  /*0de0*/  FSETP.GEU.AND P1, PT, |R41|, 4.2275390625, PT ;  /* 0x408748002900780b */ /* 0x000fe20003f2e200 */
[C---:B------:R-:W-:Y:S02]  /*0df0*/  DSETP.GEU.AND P0, PT, R40.reuse, RZ, PT ;  /* 0x000000ff2800722a */ /* 0x040fe40003f0e000 */
[----:B------:R-:W-:-:S10]  /*0e00*/  DADD R40, R40, +INF ;  /* 0x7ff0000028287429 */ /* 0x000fd40000000000 */
[----:B------:R-:W-:Y:S02]  /*0e10*/  @!P1 LEA.HI R37, R36, R36, RZ, 0x1 ;  /* 0x0000002424259211 */ /* 0x000fe400078f08ff */
[----:B------:R-:W-:Y:S02]  /*0e20*/  FSEL R50, R40, RZ, P0 ;  /* 0x000000ff28327208 */ /* 0x000fe40000000000 */
[----:B------:R-:W-:Y:S02]  /*0e30*/  @!P1 SHF.R.S32.HI R37, RZ, 0x1, R37 ;  /* 0x00000001ff259819 */ /* 0x000fe40000011425 */
[----:B------:R-:W-:-:S03]  /*0e40*/  FSEL R51, R41, RZ, P0 ;  /* 0x000000ff29337208 */ /* 0x000fc60000000000 */
[----:B------:R-:W-:Y:S02]  /*0e50*/  @!P1 IMAD.IADD R36, R36, 0x1, -R37 ;  /* 0x0000000124249824 */ /* 0x000fe400078e0a25 */
[----:B------:R-:W-:-:S03]  /*0e60*/  @!P1 IMAD R37, R37, 0x100000, R9 ;  /* 0x0010000025259824 */ /* 0x000fc600078e0209 */
[----:B------:R-:W-:Y:S02]  /*0e70*/  @!P1 LEA R9, R36, 0x3ff00000, 0x14 ;  /* 0x3ff0000024099811 */ /* 0x000fe400078ea0ff */
[----:B------:R-:W-:Y:S01]  /*0e80*/  @!P1 MOV R36, R8 ;  /* 0x0000000800249202 */ /* 0x000fe20000000f00 */
[----:B------:R-:W-:-:S06]  /*0e90*/  @!P1 IMAD.MOV.U32 R8, RZ, RZ, RZ ;  /* 0x000000ffff089224 */ /* 0x000fcc00078e00ff */
[----:B------:R-:W-:-:S11]  /*0ea0*/  @!P1 DMUL R50, R36, R8 ;  /* 0x0000000824329228 */ /* 0x000fd60000000000 */
.L_x_87:
[----:B------:R-:W-:Y:S05]  /*0eb0*/  BSYNC.RECONVERGENT B1 ;  /* 0x0000000000017941 */ /* 0x000fea0003800200 */
.L_x_86:
[----:B0-----:R-:W-:Y:S01]  /*0ec0*/  DMUL R6, R6, -0.5 ;  /* 0xbfe0000006067828 */ /* 0x001fe20000000000 */
[----:B------:R-:W-:Y:S07]  /*0ed0*/  BSSY.RECONVERGENT B1, `(.L_x_88) ;  /* 0x0000021000017945 */ /* 0x000fee0003800200 */
        /* <DEDUP_REMOVED lines=15> */
[----:B------:R-:W-:-:S10]  /*0fd0*/  DFMA R28, R34, R28, 1 ;  /* 0x3ff00000221c742b */ /* 0x000fd4000000001c */
[----:B------:R-:W-:Y:S01]  /*0fe0*/  IMAD R9, R38, 0x100000, R29 ;  /* 0x0010000026097824 */ /* 0x000fe200078e021d */
[----:B------:R-:W-:Y:S01]  /*0ff0*/  MOV R8, R28 ;  /* 0x0000001c00087202 */ /* 0x000fe20000000f00 */
[----:B------:R-:W-:Y:S06]  /*1000*/  @!P0 BRA `(.L_x_89) ;  /* 0x0000000000348947 */ /* 0x000fec0003800000 */
[----:B------:R-:W-:Y:S01]  /*1010*/  FSETP.GEU.AND P1, PT, |R7|, 4.2275390625, PT ;  /* 0x408748000700780b */ /* 0x000fe20003f2e200 */
[C---:B------:R-:W-:Y:S02]  /*1020*/  DADD R14, R6.reuse, +INF ;  /* 0x7ff00000060e7429 */ /* 0x040fe40000000000 */
[----:B------:R-:W-:-:S08]  /*1030*/  DSETP.GEU.AND P0, PT, R6, RZ, PT ;  /* 0x000000ff0600722a */ /* 0x000fd00003f0e000 */
[----:B------:R-:W-:Y:S02]  /*1040*/  FSEL R9, R15, RZ, P0 ;  /* 0x000000ff0f097208 */ /* 0x000fe40000000000 */
[----:B------:R-:W-:Y:S02]  /*1050*/  @!P1 LEA.HI R8, R38, R38, RZ, 0x1 ;  /* 0x0000002626089211 */ /* 0x000fe400078f08ff */
[----:B------:R-:W-:Y:S02]  /*1060*/  @!P1 MOV R6, R28 ;  /* 0x0000001c00069202 */ /* 0x000fe40000000f00 */
[----:B------:R-:W-:Y:S02]  /*1070*/  @!P1 SHF.R.S32.HI R7, RZ, 0x1, R8 ;  /* 0x00000001ff079819 */ /* 0x000fe40000011408 */
[----:B------:R-:W-:-:S03]  /*1080*/  FSEL R8, R14, RZ, P0 ;  /* 0x000000ff0e087208 */ /* 0x000fc60000000000 */
[----:B------:R-:W-:Y:S02]  /*1090*/  @!P1 IMAD.IADD R10, R38, 0x1, -R7 ;  /* 0x00000001260a9824 */ /* 0x000fe400078e0a07 */
[----:B------:R-:W-:-:S03]  /*10a0*/  @!P1 IMAD R7, R7, 0x100000, R29 ;  /* 0x0010000007079824 */ /* 0x000fc600078e021d */
[----:B------:R-:W-:Y:S01]  /*10b0*/  @!P1 LEA R11, R10, 0x3ff00000, 0x14 ;  /* 0x3ff000000a0b9811 */ /* 0x000fe200078ea0ff */
[----:B------:R-:W-:-:S06]  /*10c0*/  @!P1 IMAD.MOV.U32 R10, RZ, RZ, RZ ;  /* 0x000000ffff0a9224 */ /* 0x000fcc00078e00ff */
[----:B------:R-:W-:-:S11]  /*10d0*/  @!P1 DMUL R8, R6, R10 ;  /* 0x0000000a06089228 */ /* 0x000fd60000000000 */
.L_x_89:
[----:B------:R-:W-:Y:S05]  /*10e0*/  BSYNC.RECONVERGENT B1 ;  /* 0x0000000000017941 */ /* 0x000fea0003800200 */
.L_x_88:
[----:B------:R-:W-:Y:S01]  /*10f0*/  DADD R8, R8, R50 ;  /* 0x0000000008087229 */ /* 0x000fe20000000032 */
[----:B-1----:R-:W-:-:S07]  /*1100*/  FMUL R45, R2, R45 ;  /* 0x0000002d022d7220 */ /* 0x002fce0000400000 */
[----:B------:R-:W-:-:S10]  /*1110*/  DMUL R8, R8, 0.5 ;  /* 0x3fe0000008087828 */ /* 0x000fd40000000000 */
[----:B------:R-:W0:Y:S02]  /*1120*/  F2F.F32.F64 R8, R8 ;  /* 0x0000000800087310 */ /* 0x000e240000301000 */
[----:B0-----:R-:W-:Y:S01]  /*1130*/  FSETP.GT.AND P0, PT, R45, R8, PT ;  /* 0x000000082d00720b */ /* 0x001fe20003f04000 */
[----:B------:R-:W-:Y:S01]  /*1140*/  IMAD.MOV.U32 R45, RZ, RZ, R42 ;  /* 0x000000ffff2d7224 */ /* 0x000fe200078e002a */
[----:B------:R-:W-:Y:S01]  /*1150*/  MOV R42, R43 ;  /* 0x0000002b002a7202 */ /* 0x000fe20000000f00 */
[----:B------:R-:W-:Y:S02]  /*1160*/  IMAD.MOV.U32 R43, RZ, RZ, R46 ;  /* 0x000000ffff2b7224 */ /* 0x000fe400078e002e */
[----:B------:R-:W-:-:S08]  /*1170*/  IMAD.MOV.U32 R46, RZ, RZ, R47 ;  /* 0x000000ffff2e7224 */ /* 0x000fd000078e002f */
[----:B------:R-:W-:Y:S05]  /*1180*/  @!P0 BRA `(.L_x_90) ;  /* 0x0000000000348947 */ /* 0x000fea0003800000 */
[----:B------:R-:W-:Y:S01]  /*1190*/  SHF.R.U32.HI R5, RZ, 0x2, R48 ;  /* 0x00000002ff057819 */ /* 0x000fe20000011630 */
[----:B------:R-:W-:Y:S01]  /*11a0*/  VIADD R44, R44, 0x587c5 ;  /* 0x000587c52c2c7836 */ /* 0x000fe20000000000 */
[----:B------:R-:W-:Y:S01]  /*11b0*/  SHF.L.U32 R6, R46, 0x4, RZ ;  /* 0x000000042e067819 */ /* 0x000fe200000006ff */
[----:B------:R2:W-:Y:S01]  /*11c0*/  STG.E.64 desc[UR4][R12.64+0x8], R42 ;  /* 0x0000082a0c007986 */ /* 0x0005e2000c101b04 */
[----:B------:R-:W-:Y:S02]  /*11d0*/  LOP3.LUT R5, R5, R48, RZ, 0x3c, !PT ;  /* 0x0000003005057212 */ /* 0x000fe400078e3cff */
[----:B------:R-:W-:Y:S01]  /*11e0*/  MOV R48, R45 ;  /* 0x0000002d00307202 */ /* 0x000fe20000000f00 */
[----:B------:R2:W-:Y:S02]  /*11f0*/  STG.E.64 desc[UR4][R12.64], R44 ;  /* 0x0000002c0c007986 */ /* 0x0005e4000c101b04 */
[----:B------:R-:W-:-:S05]  /*1200*/  IMAD.SHL.U32 R7, R5, 0x2, RZ ;  /* 0x0000000205077824 */ /* 0x000fca00078e00ff */
[----:B------:R-:W-:-:S04]  /*1210*/  LOP3.LUT R7, R5, R7, R6, 0x96, !PT ;  /* 0x0000000705077212 */ /* 0x000fc800078e9606 */
[----:B------:R-:W-:-:S05]  /*1220*/  LOP3.LUT R47, R7, R46, RZ, 0x3c, !PT ;  /* 0x0000002e072f7212 */ /* 0x000fca00078e3cff */
[----:B------:R2:W-:Y:S01]  /*1230*/  STG.E.64 desc[UR4][R12.64+0x10], R46 ;  /* 0x0000102e0c007986 */ /* 0x0005e2000c101b04 */
[----:B------:R-:W-:Y:S01]  /*1240*/  IMAD.IADD R5, R47, 0x1, R44 ;  /* 0x000000012f057824 */ /* 0x000fe200078e022c */
[----:B------:R-:W-:Y:S06]  /*1250*/  BRA `(.L_x_91) ;  /* 0xfffffff400f87947 */ /* 0x000fec000383ffff */
.L_x_90:
[----:B------:R-:W-:Y:S05]  /*1260*/  BSYNC.RECONVERGENT B0 ;  /* 0x0000000000007941 */ /* 0x000fea0003800200 */
.L_x_85:
[----:B------:R-:W0:Y:S02]  /*1270*/  LDC.64 R14, c[0x0][0x390] ;  /* 0x0000e400ff0e7b82 */ /* 0x000e240000000a00 */
[----:B0-----:R-:W-:-:S05]  /*1280*/  IMAD.WIDE R14, R0, 0x4, R14 ;  /* 0x00000004000e7825 */ /* 0x001fca00078e020e */
[----:B------:R0:W-:Y:S04]  /*1290*/  STG.E desc[UR4][R14.64], R5 ;  /* 0x000000050e007986 */ /* 0x0001e8000c101904 */
[----:B------:R0:W5:Y:S04]  /*12a0*/  LDG.E.64 R10, desc[UR4][R12.64] ;  /* 0x000000040c0a7981 */ /* 0x000168000c1e1b00 */
[----:B------:R0:W5:Y:S04]  /*12b0*/  LDG.E.64 R8, desc[UR4][R12.64+0x8] ;  /* 0x000008040c087981 */ /* 0x000168000c1e1b00 */
[----:B------:R0:W5:Y:S01]  /*12c0*/  LDG.E.64 R6, desc[UR4][R12.64+0x10] ;  /* 0x000010040c067981 */ /* 0x000162000c1e1b00 */
[----:B------:R-:W-:Y:S01]  /*12d0*/  BSSY.RECONVERGENT B0, `(.L_x_92) ;  /* 0x000007e000007945 */ /* 0x000fe20003800200 */
.L_x_97:
[----:B0----5:R-:W-:Y:S01]  /*12e0*/  SHF.R.U32.HI R14, RZ, 0x2, R11 ;  /* 0x00000002ff0e7819 */ /* 0x021fe2000001160b */
[----:B------:R-:W-:Y:S02]  /*12f0*/  IMAD.SHL.U32 R5, R7, 0x10, RZ ;  /* 0x0000001007057824 */ /* 0x000fe400078e00ff */
[----:B------:R-:W-:Y:S02]  /*1300*/  HFMA2 R51, -RZ, RZ, 0.1171875, 0 ;  /* 0x2f800000ff337431 */ /* 0x000fe400000001ff */
[----:B------:R-:W-:Y:S01]  /*1310*/  VIADD R10, R10, 0x587c5 ;  /* 0x000587c50a0a7836 */ /* 0x000fe20000000000 */
[----:B------:R-:W-:Y:S01]  /*1320*/  LOP3.LUT R14, R14, R11, RZ, 0x3c, !PT ;  /* 0x0000000b0e0e7212 */ /* 0x000fe200078e3cff */
[----:B------:R-:W-:Y:S01]  /*1330*/  IMAD.MOV.U32 R16, RZ, RZ, 0x652b82fe ;  /* 0x652b82feff107424 */ /* 0x000fe200078e00ff */
[----:B------:R-:W-:Y:S01]  /*1340*/  MOV R20, 0xfefa39ef ;  /* 0xfefa39ef00147802 */ /* 0x000fe20000000f00 */
[----:B------:R-:W-:Y:S01]  /*1350*/  IMAD.MOV.U32 R17, RZ, RZ, 0x3ff71547 ;  /* 0x3ff71547ff117424 */ /* 0x000fe200078e00ff */
[C---:B------:R-:W-:Y:S01]  /*1360*/  SHF.L.U32 R11, R14.reuse, 0x1, RZ ;  /* 0x000000010e0b7819 */ /* 0x040fe200000006ff */
[----:B------:R-:W-:Y:S01]  /*1370*/  IMAD.MOV.U32 R21, RZ, RZ, 0x3fe62e42 ;  /* 0x3fe62e42ff157424 */ /* 0x000fe200078e00ff */
[----:B------:R-:W-:Y:S01]  /*1380*/  MOV R23, 0x3c7abc9e ;  /* 0x3c7abc9e00177802 */ /* 0x000fe20000000f00 */
[----:B------:R-:W-:Y:S01]  /*1390*/  IMAD.MOV.U32 R22, RZ, RZ, 0x3b39803f ;  /* 0x3b39803fff167424 */ /* 0x000fe200078e00ff */
[----:B------:R-:W-:Y:S01]  /*13a0*/  LOP3.LUT R14, R14, R11, R5, 0x96, !PT ;  /* 0x0000000b0e0e7212 */ /* 0x000fe200078e9605 */
[----:B------:R-:W-:Y:S01]  /*13b0*/  IMAD.MOV.U32 R27, RZ, RZ, 0x3e928af3 ;  /* 0x3e928af3ff1b7424 */ /* 0x000fe200078e00ff */
[----:B------:R-:W0:Y:S01]  /*13c0*/  LDC R11, c[0x0][0x3b0] ;  /* 0x0000ec00ff0b7b82 */ /* 0x000e220000000800 */
[----:B------:R-:W-:Y:S01]  /*13d0*/  MOV R26, 0xfca213ea ;  /* 0xfca213ea001a7802 */ /* 0x000fe20000000f00 */
[----:B------:R-:W-:Y:S01]  /*13e0*/  IMAD.MOV.U32 R38, RZ, RZ, 0x555502a1 ;  /* 0x555502a1ff267424 */ /* 0x000fe200078e00ff */
[----:B------:R-:W-:Y:S01]  /*13f0*/  LOP3.LUT R5, R14, R7, RZ, 0x3c, !PT ;  /* 0x000000070e057212 */ /* 0x000fe200078e3cff */
[----:B------:R-:W-:Y:S01]  /*1400*/  IMAD.MOV.U32 R40, RZ, RZ, 0x55555511 ;  /* 0x55555511ff287424 */ /* 0x000fe200078e00ff */
[----:B------:R-:W-:Y:S01]  /*1410*/  MOV R29, 0x3ec71dee ;  /* 0x3ec71dee001d7802 */ /* 0x000fe20000000f00 */
[----:B------:R-:W-:Y:S01]  /*1420*/  IMAD.MOV.U32 R42, RZ, RZ, 0xb ;  /* 0x0000000bff2a7424 */ /* 0x000fe200078e00ff */
[----:B------:R-:W-:Y:S01]  /*1430*/  MOV R39, 0x3fa55555 ;  /* 0x3fa5555500277802 */ /* 0x000fe20000000f00 */
[----:B------:R-:W-:Y:S01]  /*1440*/  IMAD.IADD R14, R5, 0x1, R10 ;  /* 0x00000001050e7824 */ /* 0x000fe200078e020a */
[----:B------:R-:W-:Y:S01]  /*1450*/  MOV R41, 0x3fc55555 ;  /* 0x3fc5555500297802 */ /* 0x000fe20000000f00 */
[----:B------:R-:W-:Y:S01]  /*1460*/  BSSY.RECONVERGENT B1, `(.L_x_93) ;  /* 0x0000036000017945 */ /* 0x000fe20003800200 */
[----:B------:R-:W-:-:S02]  /*1470*/  MOV R43, 0x3fe00000 ;  /* 0x3fe00000002b7802 */ /* 0x000fc40000000f00 */
[----:B------:R-:W-:-:S05]  /*1480*/  I2FP.F32.U32 R14, R14 ;  /* 0x0000000e000e7245 */ /* 0x000fca0000201000 */
[----:B------:R-:W-:-:S04]  /*1490*/  FFMA R51, R14, R51, 1.1641532182693481445e-10 ;  /* 0x2f0000000e337423 */ /* 0x000fc80000000033 */
[----:B------:R-:W-:-:S04]  /*14a0*/  FFMA R50, R4, R51, R3 ;  /* 0x0000003304327223 */ /* 0x000fc80000000003 */
[C-C-:B0-----:R-:W-:Y:S01]  /*14b0*/  FADD R14, R50.reuse, -R11.reuse ;  /* 0x8000000b320e7221 */ /* 0x141fe20000000000 */
[----:B------:R-:W-:-:S03]  /*14c0*/  FADD R11, R50, R11 ;  /* 0x0000000b320b7221 */ /* 0x000fc60000000000 */
[----:B------:R-:W-:-:S04]  /*14d0*/  FMUL R28, R14, R14 ;  /* 0x0000000e0e1c7220 */ /* 0x000fc80000400000 */
[----:B------:R0:W1:Y:S02]  /*14e0*/  F2F.F64.F32 R14, R28 ;  /* 0x0000001c000e7310 */ /* 0x0000640000201800 */
[----:B0-----:R-:W-:Y:S01]  /*14f0*/  IMAD.MOV.U32 R28, RZ, RZ, 0x62401315 ;  /* 0x62401315ff1c7424 */ /* 0x001fe200078e00ff */
[----:B-1----:R-:W-:-:S08]  /*1500*/  DMUL R14, R14, -0.5 ;  /* 0xbfe000000e0e7828 */ /* 0x002fd00000000000 */
[----:B------:R-:W-:Y:S02]  /*1510*/  DFMA R18, R14, R16, 6.75539944105574400000e+15 ;  /* 0x433800000e12742b */ /* 0x000fe40000000010 */
[----:B------:R-:W-:-:S06]  /*1520*/  FSETP.GEU.AND P0, PT, |R15|, 4.1917929649353027344, PT ;  /* 0x4086232b0f00780b */ /* 0x000fcc0003f0e200 */
[----:B------:R-:W-:-:S08]  /*1530*/  DADD R46, R18, -6.75539944105574400000e+15 ;  /* 0xc3380000122e7429 */ /* 0x000fd00000000000 */
[----:B------:R-:W-:-:S08]  /*1540*/  DFMA R24, R46, -R20, R14 ;  /* 0x800000142e18722b */ /* 0x000fd0000000000e */
[----:B------:R-:W-:Y:S01]  /*1550*/  DFMA R46, R46, -R22, R24 ;  /* 0x800000162e2e722b */ /* 0x000fe20000000018 */
[----:B------:R-:W-:Y:S02]  /*1560*/  IMAD.MOV.U32 R24, RZ, RZ, 0x69ce2bdf ;  /* 0x69ce2bdfff187424 */ /* 0x000fe400078e00ff */
[----:B------:R-:W-:-:S06]  /*1570*/  IMAD.MOV.U32 R25, RZ, RZ, 0x3e5ade15 ;  /* 0x3e5ade15ff197424 */ /* 0x000fcc00078e00ff */
[----:B------:R-:W-:-:S08]  /*1580*/  DFMA R30, R46, R24, R26 ;  /* 0x000000182e1e722b */ /* 0x000fd0000000001a */
[----:B------:R-:W-:Y:S01]  /*1590*/  DFMA R32, R46, R30, R28 ;  /* 0x0000001e2e20722b */ /* 0x000fe2000000001c */
[----:B------:R-:W-:Y:S02]  /*15a0*/  IMAD.MOV.U32 R30, RZ, RZ, 0x7c89eb71 ;  /* 0x7c89eb71ff1e7424 */ /* 0x000fe400078e00ff */
[----:B------:R-:W-:-:S06]  /*15b0*/  IMAD.MOV.U32 R31, RZ, RZ, 0x3efa0199 ;  /* 0x3efa0199ff1f7424 */ /* 0x000fcc00078e00ff */
[----:B------:R-:W-:Y:S01]  /*15c0*/  DFMA R34, R46, R32, R30 ;  /* 0x000000202e22722b */ /* 0x000fe2000000001e */
[----:B------:R-:W-:Y:S01]  /*15d0*/  MOV R32, 0x14761f65 ;  /* 0x14761f6500207802 */ /* 0x000fe20000000f00 */
[----:B------:R-:W-:-:S06]  /*15e0*/  IMAD.MOV.U32 R33, RZ, RZ, 0x3f2a01a0 ;  /* 0x3f2a01a0ff217424 */ /* 0x000fcc00078e00ff */
[----:B------:R-:W-:Y:S01]  /*15f0*/  DFMA R36, R46, R34, R32 ;  /* 0x000000222e24722b */ /* 0x000fe20000000020 */
[----:B------:R-:W-:Y:S01]  /*1600*/  IMAD.MOV.U32 R34, RZ, RZ, 0x1852b7af ;  /* 0x1852b7afff227424 */ /* 0x000fe200078e00ff */
[----:B------:R-:W-:-:S06]  /*1610*/  MOV R35, 0x3f56c16c ;  /* 0x3f56c16c00237802 */ /* 0x000fcc0000000f00 */
[----:B------:R-:W-:Y:S01]  /*1620*/  DFMA R44, R46, R36, R34 ;  /* 0x000000242e2c722b */ /* 0x000fe20000000022 */
[----:B------:R-:W-:Y:S01]  /*1630*/  IMAD.MOV.U32 R36, RZ, RZ, 0x11122322 ;  /* 0x11122322ff247424 */ /* 0x000fe200078e00ff */
[----:B------:R-:W-:-:S06]  /*1640*/  MOV R37, 0x3f811111 ;  /* 0x3f81111100257802 */ /* 0x000fcc0000000f00 */
        /* <DEDUP_REMOVED lines=15> */
[----:B------:R-:W-:Y:S01]  /*1740*/  FSEL R48, R14, RZ, P0 ;  /* 0x000000ff0e307208 */ /* 0x000fe20000000000 */
[----:B------:R-:W-:Y:S01]  /*1750*/  @!P1 IMAD.MOV.U32 R14, RZ, RZ, RZ ;  /* 0x000000ffff0e9224 */ /* 0x000fe200078e00ff */
[----:B------:R-:W-:Y:S02]  /*1760*/  @!P1 SHF.R.S32.HI R11, RZ, 0x1, R11 ;  /* 0x00000001ff0b9819 */ /* 0x000fe4000001140b */
[----:B------:R-:W-:Y:S02]  /*1770*/  FSEL R49, R15, RZ, P0 ;  /* 0x000000ff0f317208 */ /* 0x000fe40000000000 */
[----:B------:R-:W-:Y:S01]  /*1780*/  @!P1 LEA R45, R11, R45, 0x14 ;  /* 0x0000002d0b2d9211 */ /* 0x000fe200078ea0ff */
[----:B------:R-:W-:-:S05]  /*1790*/  @!P1 IMAD.IADD R18, R18, 0x1, -R11 ;  /* 0x0000000112129824 */ /* 0x000fca00078e0a0b */
[----:B------:R-:W-:-:S06]  /*17a0*/  @!P1 LEA R15, R18, 0x3ff00000, 0x14 ;  /* 0x3ff00000120f9811 */ /* 0x000fcc00078ea0ff */
[----:B------:R-:W-:-:S11]  /*17b0*/  @!P1 DMUL R48, R44, R14 ;  /* 0x0000000e2c309228 */ /* 0x000fd60000000000 */
.L_x_94:
[----:B------:R-:W-:Y:S05]  /*17c0*/  BSYNC.RECONVERGENT B1 ;  /* 0x0000000000017941 */ /* 0x000fea0003800200 */
.L_x_93:
[----:B0-----:R-:W-:Y:S01]  /*17d0*/  DMUL R46, R46, -0.5 ;  /* 0xbfe000002e2e7828 */ /* 0x001fe20000000000 */
[----:B------:R-:W-:Y:S01]  /*17e0*/  MOV R11, R8 ;  /* 0x00000008000b7202 */ /* 0x000fe20000000f00 */
[----:B------:R-:W-:Y:S01]  /*17f0*/  IMAD.MOV.U32 R8, RZ, RZ, R9 ;  /* 0x000000ffff087224 */ /* 0x000fe200078e0009 */
[----:B------:R-:W-:Y:S01]  /*1800*/  BSSY.RECONVERGENT B1, `(.L_x_95) ;  /* 0x0000024000017945 */ /* 0x000fe20003800200 */
[----:B------:R-:W-:Y:S01]  /*1810*/  IMAD.MOV.U32 R9, RZ, RZ, R6 ;  /* 0x000000ffff097224 */ /* 0x000fe200078e0006 */
[----:B------:R-:W-:Y:S01]  /*1820*/  MOV R6, R7 ;  /* 0x0000000700067202 */ /* 0x000fe20000000f00 */
[----:B------:R-:W-:Y:S02]  /*1830*/  IMAD.MOV.U32 R7, RZ, RZ, R5 ;  /* 0x000000ffff077224 */ /* 0x000fe400078e0005 */
        /* <DEDUP_REMOVED lines=16> */
[----:B------:R-:W-:Y:S02]  /*1940*/  LEA R15, R16, R25, 0x14 ;  /* 0x00000019100f7211 */ /* 0x000fe400078ea0ff */
[----:B------:R-:W-:Y:S01]  /*1950*/  MOV R14, R24 ;  /* 0x00000018000e7202 */ /* 0x000fe20000000f00 */
[----:B------:R-:W-:Y:S06]  /*1960*/  @!P0 BRA `(.L_x_96) ;  /* 0x0000000000348947 */ /* 0x000fec0003800000 */
[----:B------:R-:W-:Y:S01]  /*1970*/  FSETP.GEU.AND P1, PT, |R47|, 4.2275390625, PT ;  /* 0x408748002f00780b */ /* 0x000fe20003f2e200 */
[C---:B------:R-:W-:Y:S02]  /*1980*/  DADD R14, R46.reuse, +INF ;  /* 0x7ff000002e0e7429 */ /* 0x040fe40000000000 */
[----:B------:R-:W-:-:S08]  /*1990*/  DSETP.GEU.AND P0, PT, R46, RZ, PT ;  /* 0x000000ff2e00722a */ /* 0x000fd00003f0e000 */
[----:B------:R-:W-:Y:S02]  /*19a0*/  FSEL R14, R14, RZ, P0 ;  /* 0x000000ff0e0e7208 */ /* 0x000fe40000000000 */
[C---:B------:R-:W-:Y:S02]  /*19b0*/  @!P1 LEA.HI R5, R16.reuse, R16, RZ, 0x1 ;  /* 0x0000001010059211 */ /* 0x040fe400078f08ff */
[----:B------:R-:W-:Y:S02]  /*19c0*/  @!P1 MOV R18, RZ ;  /* 0x000000ff00129202 */ /* 0x000fe40000000f00 */
[----:B------:R-:W-:Y:S02]  /*19d0*/  @!P1 SHF.R.S32.HI R5, RZ, 0x1, R5 ;  /* 0x00000001ff059819 */ /* 0x000fe40000011405 */
[----:B------:R-:W-:Y:S02]  /*19e0*/  FSEL R15, R15, RZ, P0 ;  /* 0x000000ff0f0f7208 */ /* 0x000fe40000000000 */
[----:B------:R-:W-:Y:S01]  /*19f0*/  @!P1 LEA R17, R5, R25, 0x14 ;  /* 0x0000001905119211 */ /* 0x000fe200078ea0ff */
[----:B------:R-:W-:-:S05]  /*1a00*/  @!P1 IMAD.IADD R16, R16, 0x1, -R5 ;  /* 0x0000000110109824 */ /* 0x000fca00078e0a05 */
[----:B------:R-:W-:Y:S01]  /*1a10*/  @!P1 LEA R19, R16, 0x3ff00000, 0x14 ;  /* 0x3ff0000010139811 */ /* 0x000fe200078ea0ff */
[----:B------:R-:W-:-:S06]  /*1a20*/  @!P1 IMAD.MOV.U32 R16, RZ, RZ, R24 ;  /* 0x000000ffff109224 */ /* 0x000fcc00078e0018 */
[----:B------:R-:W-:-:S11]  /*1a30*/  @!P1 DMUL R14, R16, R18 ;  /* 0x00000012100e9228 */ /* 0x000fd60000000000 */
.L_x_96:
[----:B------:R-:W-:Y:S05]  /*1a40*/  BSYNC.RECONVERGENT B1 ;  /* 0x0000000000017941 */ /* 0x000fea0003800200 */
.L_x_95:
[----:B------:R-:W-:Y:S01]  /*1a50*/  DADD R14, R14, R48 ;  /* 0x000000000e0e7229 */ /* 0x000fe20000000030 */
[----:B------:R-:W-:-:S07]  /*1a60*/  FMUL R51, R2, R51 ;  /* 0x0000003302337220 */ /* 0x000fce0000400000 */
[----:B------:R-:W-:-:S10]  /*1a70*/  DMUL R14, R14, 0.5 ;  /* 0x3fe000000e0e7828 */ /* 0x000fd40000000000 */
[----:B------:R-:W0:Y:S02]  /*1a80*/  F2F.F32.F64 R14, R14 ;  /* 0x0000000e000e7310 */ /* 0x000e240000301000 */
[----:B0-----:R-:W-:-:S13]  /*1a90*/  FSETP.GT.AND P0, PT, R51, R14, PT ;  /* 0x0000000e3300720b */ /* 0x001fda0003f04000 */
[----:B------:R-:W-:Y:S05]  /*1aa0*/  @P0 BRA `(.L_x_97) ;  /* 0xfffffff8000c0947 */ /* 0x000fea000383ffff */
[----:B------:R-:W-:Y:S05]  /*1ab0*/  BSYNC.RECONVERGENT B0 ;  /* 0x0000000000007941 */ /* 0x000fea0003800200 */
.L_x_92:
[----:B------:R-:W0:Y:S01]  /*1ac0*/  LDC.64 R2, c[0x0][0x398] ;  /* 0x0000e600ff027b82 */ /* 0x000e220000000a00 */
[----:B------:R-:W-:Y:S04]  /*1ad0*/  STG.E.64 desc[UR4][R12.64+0x8], R8 ;  /* 0x000008080c007986 */ /* 0x000fe8000c101b04 */
[----:B------:R-:W-:Y:S04]  /*1ae0*/  STG.E.64 desc[UR4][R12.64+0x10], R6 ;  /* 0x000010060c007986 */ /* 0x000fe8000c101b04 */
[----:B------:R-:W-:Y:S01]  /*1af0*/  STG.E.64 desc[UR4][R12.64], R10 ;  /* 0x0000000a0c007986 */ /* 0x000fe2000c101b04 */
[----:B0-----:R-:W-:-:S05]  /*1b00*/  IMAD.WIDE R2, R0, 0x4, R2 ;  /* 0x0000000400027825 */ /* 0x001fca00078e0202 */
[----:B------:R-:W-:Y:S01]  /*1b10*/  STG.E desc[UR4][R2.64], R50 ;  /* 0x0000003202007986 */ /* 0x000fe2000c101904 */
[----:B------:R-:W-:Y:S05]  /*1b20*/  EXIT ;  /* 0x000000000000794d */ /* 0x000fea0003800000 */
.L_x_98:
        /* <DEDUP_REMOVED lines=13> */
.L_x_112:


//--------------------- .nv.global.init           --------------------------
	.section	.nv.global.init,"aw",@progbits
	.align	4
.nv.global.init:
	.type		mrg32k3aM1SubSeq,@object
	.size		mrg32k3aM1SubSeq,(mrg32k3aM2SubSeq - mrg32k3aM1SubSeq)
mrg32k3aM1SubSeq:
        /*0000*/ 	.byte	0x0b, 0xcc, 0xee, 0x04, 0x73, 0x29, 0x8b, 0x6f, 0xf6, 0x53, 0x03, 0xf6, 0x23, 0xf6, 0xea, 0xda
        /* <DEDUP_REMOVED lines=125> */
	.type		mrg32k3aM2SubSeq,@object
	.size		mrg32k3aM2SubSeq,(mrg32k3aM1 - mrg32k3aM2SubSeq)
mrg32k3aM2SubSeq:
        /* <DEDUP_REMOVED lines=126> */
	.type		mrg32k3aM1,@object
	.size		mrg32k3aM1,(mrg32k3aM1Seq - mrg32k3aM1)
mrg32k3aM1:
        /* <DEDUP_REMOVED lines=144> */
	.type		mrg32k3aM1Seq,@object
	.size		mrg32k3aM1Seq,(mrg32k3aM2 - mrg32k3aM1Seq)
mrg32k3aM1Seq:
        /* <DEDUP_REMOVED lines=144> */
	.type		mrg32k3aM2,@object
	.size		mrg32k3aM2,(mrg32k3aM2Seq - mrg32k3aM2)
mrg32k3aM2:
        /* <DEDUP_REMOVED lines=144> */
	.type		mrg32k3aM2Seq,@object
	.size		mrg32k3aM2Seq,(precalc_xorwow_matrix - mrg32k3aM2Seq)
mrg32k3aM2Seq:
        /* <DEDUP_REMOVED lines=144> */
	.type		precalc_xorwow_matrix,@object
	.size		precalc_xorwow_matrix,(precalc_xorwow_offset_matrix - precalc_xorwow_matrix)
precalc_xorwow_matrix:
        /* <DEDUP_REMOVED lines=6400> */
	.type		precalc_xorwow_offset_matrix,@object
	.size		precalc_xorwow_offset_matrix,(.L_1 - precalc_xorwow_offset_matrix)
precalc_xorwow_offset_matrix:
        /* <DEDUP_REMOVED lines=6400> */
.L_1:


//--------------------- .nv.shared.reserved.0     --------------------------
	.section	.nv.shared.reserved.0,"aw",@nobits
	.weak		__nv_reservedSMEM_offset_0_alias
	.size		__nv_reservedSMEM_offset_0_alias, 0, 64
	.other		__nv_reservedSMEM_offset_0_alias,@"STO_CUDA_RESERVED_SHARED STV_DEFAULT"
__nv_reservedSMEM_offset_0_alias:
	.zero		0
	.zero		64


//--------------------- .nv.constant0._Z13ComplexToRealP6float2S0_i --------------------------
	.section	.nv.constant0._Z13ComplexToRealP6float2S0_i,"a",@progbits
	.sectionflags	@""
	.align	4
.nv.constant0._Z13ComplexToRealP6float2S0_i:
	.zero		916


//--------------------- .nv.constant0._Z31normalizacionSalidaTranfForwardP6float2S0_i --------------------------
	.section	.nv.constant0._Z31normalizacionSalidaTranfForwardP6float2S0_i,"a",@progbits
	.sectionflags	@""
	.align	4
.nv.constant0._Z31normalizacionSalidaTranfForwardP6float2S0_i:
	.zero		916


//--------------------- .nv.constant0._Z13realTocomplexPfP6float2i --------------------------
	.section	.nv.constant0._Z13realTocomplexPfP6float2i,"a",@progbits
	.sectionflags	@""
	.align	4
.nv.constant0._Z13realTocomplexPfP6float2i:
	.zero		916


//--------------------- .nv.constant0._Z21normalizacionDensidadPfS_iif --------------------------
	.section	.nv.constant0._Z21normalizacionDensidadPfS_iif,"a",@progbits
	.sectionflags	@""
	.align	4
.nv.constant0._Z21normalizacionDensidadPfS_iif:
	.zero		924


//--------------------- .nv.constant0._Z15calculoDensidadPfPiS0_S_ifi --------------------------
	.section	.nv.constant0._Z15calculoDensidadPfPiS0_S_ifi,"a",@progbits
	.sectionflags	@""
	.align	4
.nv.constant0._Z15calculoDensidadPfPiS0_S_ifi:
	.zero		940


//--------------------- .nv.constant0._Z35calculoDensidadInicializacionCeldasPfS_PiS0_S_iif --------------------------
	.section	.nv.constant0._Z35calculoDensidadInicializacionCeldasPfS_PiS0_S_iif,"a",@progbits
	.sectionflags	@""
	.align	4
.nv.constant0._Z35calculoDensidadInicializacionCeldasPfS_PiS0_S_iif:
	.zero		948


//--------------------- .nv.constant0._Z27inicializacionValoresRealesPfi --------------------------
	.section	.nv.constant0._Z27inicializacionValoresRealesPfi,"a",@progbits
	.sectionflags	@""
	.align	4
.nv.constant0._Z27inicializacionValoresRealesPfi:
	.zero		908


//--------------------- .nv.constant0._Z22inicializacionDensidadPfi --------------------------
	.section	.nv.constant0._Z22inicializacionDensidadPfi,"a",@progbits
	.sectionflags	@""
	.align	4
.nv.constant0._Z22inicializacionDensidadPfi:
	.zero		908


//--------------------- .nv.constant0._Z22distribucionParticulasPfS_S_S_iP17curandStateXORWOWffi --------------------------
	.section	.nv.constant0._Z22distribucionParticulasPfS_S_S_iP17curandStateXORWOWffi,"a",@progbits
	.sectionflags	@""
	.align	4
.nv.constant0._Z22distribucionParticulasPfS_S_S_iP17curandStateXORWOWffi:
	.zero		956


//--------------------- SYMBOLS --------------------------

	.type		.nv.reservedSmem.offset0,@object
	.size		.nv.reservedSmem.offset0,0x4
